	.target	sm_86

	.elftype	@"ET_EXEC"


//--------------------- .note.nv.tkinfo           --------------------------
	.section	.note.nv.tkinfo,"",@"SHT_NOTE"
	.sectionflags	@"SHF_NOTE_NV_TKINFO"
	.tkinfo
        /*0018*/ 	.word	0x00000002
        /*0030*/ 	.string	""
        /*0030*/ 	.string	"ptxas"
        /*0030*/ 	.string	"Cuda compilation tools, release 13.1, V13.1.80"
        /*0030*/ 	.string	"Build cuda_13.1.r13.1/compiler.36836380_0"
        /*0030*/ 	.string	"-v  -arch sm_86 "



//--------------------- .note.nv.cuinfo           --------------------------
	.section	.note.nv.cuinfo,"",@"SHT_NOTE"
	.sectionflags	@"SHF_NOTE_NV_CUINFO"
        /*0018*/ 	.short	0x0002
        /*001a*/ 	.short	0x0050
        /*001c*/ 	.short	0x0083
	.zero		2


//--------------------- .nv.info                  --------------------------
	.section	.nv.info,"",@"SHT_CUDA_INFO"
	.align	4


	//----- nvinfo : EIATTR_REGCOUNT
	.align		4
        /*0000*/ 	.byte	0x04, 0x2f
        /*0002*/ 	.short	(.L_1 - .L_0)
	.align		4
.L_0:
        /*0004*/ 	.word	index@(gemm_mma_kernel)
        /*0008*/ 	.word	0x00000071


	//----- nvinfo : EIATTR_FRAME_SIZE
	.align		4
.L_1:
        /*000c*/ 	.byte	0x04, 0x11
        /*000e*/ 	.short	(.L_3 - .L_2)
	.align		4
.L_2:
        /*0010*/ 	.word	index@(gemm_mma_kernel)
        /*0014*/ 	.word	0x00000000


	//----- nvinfo : EIATTR_MIN_STACK_SIZE
	.align		4
.L_3:
        /*0018*/ 	.byte	0x04, 0x12
        /*001a*/ 	.short	(.L_5 - .L_4)
	.align		4
.L_4:
        /*001c*/ 	.word	index@(gemm_mma_kernel)
        /*0020*/ 	.word	0x00000000
.L_5:


//--------------------- .nv.info.gemm_mma_kernel  --------------------------
	.section	.nv.info.gemm_mma_kernel,"",@"SHT_CUDA_INFO"
	.sectionflags	@""
	.align	4


	//----- nvinfo : EIATTR_CUDA_API_VERSION
	.align		4
        /*0000*/ 	.byte	0x04, 0x37
        /*0002*/ 	.short	(.L_7 - .L_6)
.L_6:
        /*0004*/ 	.word	0x00000083


	//----- nvinfo : EIATTR_SW2861232_WAR
	.align		4
.L_7:
        /*0008*/ 	.byte	0x01, 0x35
	.zero		2


	//----- nvinfo : EIATTR_PARAM_CBANK
	.align		4
        /*000c*/ 	.byte	0x04, 0x0a
        /*000e*/ 	.short	(.L_9 - .L_8)
	.align		4
.L_8:
        /*0010*/ 	.word	index@(.nv.constant0.gemm_mma_kernel)
        /*0014*/ 	.short	0x0160
        /*0016*/ 	.short	0x0024


	//----- nvinfo : EIATTR_CBANK_PARAM_SIZE
	.align		4
.L_9:
        /*0018*/ 	.byte	0x03, 0x19
        /*001a*/ 	.short	0x0024


	//----- nvinfo : EIATTR_KPARAM_INFO
	.align		4
        /*001c*/ 	.byte	0x04, 0x17
        /*001e*/ 	.short	(.L_11 - .L_10)
.L_10:
        /*0020*/ 	.word	0x00000000
        /*0024*/ 	.short	0x0005
        /*0026*/ 	.short	0x0020
        /*0028*/ 	.byte	0x00, 0xf0, 0x11, 0x00


	//----- nvinfo : EIATTR_KPARAM_INFO
	.align		4
.L_11:
        /*002c*/ 	.byte	0x04, 0x17
        /*002e*/ 	.short	(.L_13 - .L_12)
.L_12:
        /*0030*/ 	.word	0x00000000
        /*0034*/ 	.short	0x0004
        /*0036*/ 	.short	0x001c
        /*0038*/ 	.byte	0x00, 0xf0, 0x11, 0x00


	//----- nvinfo : EIATTR_KPARAM_INFO
	.align		4
.L_13:
        /*003c*/ 	.byte	0x04, 0x17
        /*003e*/ 	.short	(.L_15 - .L_14)
.L_14:
        /*0040*/ 	.word	0x00000000
        /*0044*/ 	.short	0x0003
        /*0046*/ 	.short	0x0018
        /*0048*/ 	.byte	0x00, 0xf0, 0x11, 0x00


	//----- nvinfo : EIATTR_KPARAM_INFO
	.align		4
.L_15:
        /*004c*/ 	.byte	0x04, 0x17
        /*004e*/ 	.short	(.L_17 - .L_16)
.L_16:
        /*0050*/ 	.word	0x00000000
        /*0054*/ 	.short	0x0002
        /*0056*/ 	.short	0x0010
        /*0058*/ 	.byte	0x00, 0xf0, 0x21, 0x00


	//----- nvinfo : EIATTR_KPARAM_INFO
	.align		4
.L_17:
        /*005c*/ 	.byte	0x04, 0x17
        /*005e*/ 	.short	(.L_19 - .L_18)
.L_18:
        /*0060*/ 	.word	0x00000000
        /*0064*/ 	.short	0x0001
        /*0066*/ 	.short	0x0008
        /*0068*/ 	.byte	0x00, 0xf0, 0x21, 0x00


	//----- nvinfo : EIATTR_KPARAM_INFO
	.align		4
.L_19:
        /*006c*/ 	.byte	0x04, 0x17
        /*006e*/ 	.short	(.L_21 - .L_20)
.L_20:
        /*0070*/ 	.word	0x00000000
        /*0074*/ 	.short	0x0000
        /*0076*/ 	.short	0x0000
        /*0078*/ 	.byte	0x00, 0xf0, 0x21, 0x00


	//----- nvinfo : EIATTR_WMMA_USED
	.align		4
.L_21:
        /*007c*/ 	.byte	0x01, 0x2b
	.zero		2


	//----- nvinfo : EIATTR_MAXREG_COUNT
	.align		4
        /*0080*/ 	.byte	0x03, 0x1b
        /*0082*/ 	.short	0x00a8


	//----- nvinfo : EIATTR_NUM_BARRIERS
	.align		4
        /*0084*/ 	.byte	0x02, 0x4c
        /*0086*/ 	.byte	0x01
	.zero		1


	//----- nvinfo : EIATTR_MERCURY_ISA_VERSION
	.align		4
        /*0088*/ 	.byte	0x03, 0x5f
        /*008a*/ 	.short	0x0000


	//----- nvinfo : EIATTR_EXIT_INSTR_OFFSETS
	.align		4
        /*008c*/ 	.byte	0x04, 0x1c
        /*008e*/ 	.short	(.L_23 - .L_22)


	//   ....[0]....
.L_22:
        /*0090*/ 	.word	0x00002380


	//   ....[1]....
        /*0094*/ 	.word	0x00002da0


	//   ....[2]....
        /*0098*/ 	.word	0x00002ee0


	//----- nvinfo : EIATTR_MAX_THREADS
	.align		4
.L_23:
        /*009c*/ 	.byte	0x04, 0x05
        /*009e*/ 	.short	(.L_25 - .L_24)
.L_24:
        /*00a0*/ 	.word	0x00000120
        /*00a4*/ 	.word	0x00000001
        /*00a8*/ 	.word	0x00000001


	//----- nvinfo : EIATTR_CRS_STACK_SIZE
	.align		4
.L_25:
        /*00ac*/ 	.byte	0x04, 0x1e
        /*00ae*/ 	.short	(.L_27 - .L_26)
.L_26:
        /*00b0*/ 	.word	0x00000000
.L_27:


//--------------------- .nv.callgraph             --------------------------
	.section	.nv.callgraph,"",@"SHT_CUDA_CALLGRAPH"
	.align	4
	.sectionentsize	8
	.align		4
        /*0000*/ 	.word	0x00000000
	.align		4
        /*0004*/ 	.word	0xffffffff
	.align		4
        /*0008*/ 	.word	0x00000000
	.align		4
        /*000c*/ 	.word	0xfffffffe
	.align		4
        /*0010*/ 	.word	0x00000000
	.align		4
        /*0014*/ 	.word	0xfffffffd
	.align		4
        /*0018*/ 	.word	0x00000000
	.align		4
        /*001c*/ 	.word	0xfffffffc


//--------------------- .nv.rel.action            --------------------------
	.section	.nv.rel.action,"",@"SHT_CUDA_RELOCINFO"
	.align	8
	.sectionentsize	8
        /*0000*/ 	.byte	0x73, 0x00, 0x00, 0x00, 0x00, 0x00, 0x00, 0x00, 0x00, 0x00, 0x00, 0x11, 0x25, 0x00, 0x05, 0x36


//--------------------- .nv.constant0.gemm_mma_kernel --------------------------
	.section	.nv.constant0.gemm_mma_kernel,"a",@progbits
	.sectionflags	@""
	.align	4
.nv.constant0.gemm_mma_kernel:
	.zero		388


//--------------------- .text.gemm_mma_kernel     --------------------------
	.section	.text.gemm_mma_kernel,"ax",@progbits
	.sectioninfo	@"SHI_REGISTERS=113"
	.align	128
        .global         gemm_mma_kernel
        .type           gemm_mma_kernel,@function
        .size           gemm_mma_kernel,(.L_x_33 - gemm_mma_kernel)
        .other          gemm_mma_kernel,@"STO_CUDA_ENTRY STV_DEFAULT"
gemm_mma_kernel:
.text.gemm_mma_kernel:
[----:B------:R-:W-:Y:S02]  /*0000*/  IMAD.MOV.U32 R1, RZ, RZ, c[0x0][0x28] ;  /* 0x00000a00ff017624 */ /* 0x000fe400078e00ff */
[----:B------:R-:W1:Y:S01]  /*0010*/  S2R R0, SR_TID.X ;  /* 0x0000000000007919 */ /* 0x000e620000002100 */
[----:B------:R-:W-:Y:S01]  /*0020*/  IMAD.MOV.U32 R3, RZ, RZ, c[0x0][0x180] ;  /* 0x00006000ff037624 */ /* 0x000fe200078e00ff */
[----:B------:R-:W-:Y:S01]  /*0030*/  ULDC.64 UR4, c[0x0][0x118] ;  /* 0x0000460000047ab9 */ /* 0x000fe20000000a00 */
[----:B------:R-:W-:Y:S01]  /*0040*/  CS2R R92, SRZ ;  /* 0x00000000005c7805 */ /* 0x000fe2000001ff00 */
[----:B------:R-:W2:Y:S01]  /*0050*/  S2R R110, SR_CTAID.X ;  /* 0x00000000006e7919 */ /* 0x000ea20000002500 */
[----:B------:R-:W-:Y:S01]  /*0060*/  CS2R R90, SRZ ;  /* 0x00000000005a7805 */ /* 0x000fe2000001ff00 */
[----:B------:R-:W-:Y:S01]  /*0070*/  ISETP.GE.AND P0, PT, R3, 0x1, PT ;  /* 0x000000010300780c */ /* 0x000fe20003f06270 */
[----:B------:R-:W-:Y:S01]  /*0080*/  CS2R R102, SRZ ;  /* 0x0000000000667805 */ /* 0x000fe2000001ff00 */
        /* <DEDUP_REMOVED lines=13> */
[----:B-1----:R-:W-:-:S04]  /*0160*/  SHF.R.S32.HI R7, RZ, 0x1f, R0 ;  /* 0x0000001fff077819 */ /* 0x002fc80000011400 */
[----:B------:R-:W-:Y:S01]  /*0170*/  LEA.HI R107, R7, R0, RZ, 0x5 ;  /* 0x00000000076b7211 */ /* 0x000fe200078f28ff */
[----:B--2---:R-:W-:-:S03]  /*0180*/  IMAD.SHL.U32 R110, R110, 0x80, RZ ;  /* 0x000000806e6e7824 */ /* 0x004fc600078e00ff */
[----:B------:R-:W-:Y:S01]  /*0190*/  LEA.HI.SX32 R107, R107, 0xffffffff, 0x1b ;  /* 0xffffffff6b6b7811 */ /* 0x000fe200078fdaff */
[----:B------:R-:W-:Y:S05]  /*01a0*/  @!P0 BRA `(.L_x_0) ;  /* 0x000021c000008947 */ /* 0x000fea0003800000 */
[----:B------:R-:W-:Y:S01]  /*01b0*/  IADD3 R3, R3, 0x1f, RZ ;  /* 0x0000001f03037810 */ /* 0x000fe20007ffe0ff */
[C---:B------:R-:W-:Y:S01]  /*01c0*/  IMAD.SHL.U32 R2, R0.reuse, 0x8, RZ ;  /* 0x0000000800027824 */ /* 0x040fe200078e00ff */
[C---:B------:R-:W-:Y:S01]  /*01d0*/  IADD3 R4, R0.reuse, 0x20, RZ ;  /* 0x0000002000047810 */ /* 0x040fe20007ffe0ff */
[----:B------:R-:W-:Y:S01]  /*01e0*/  IMAD.MOV.U32 R18, RZ, RZ, RZ ;  /* 0x000000ffff127224 */ /* 0x000fe200078e00ff */
[----:B------:R-:W-:Y:S01]  /*01f0*/  SHF.R.S32.HI R6, RZ, 0x1f, R3 ;  /* 0x0000001fff067819 */ /* 0x000fe20000011403 */
[----:B------:R-:W-:Y:S01]  /*0200*/  CS2R R20, SRZ ;  /* 0x0000000000147805 */ /* 0x000fe2000001ff00 */
[----:B------:R-:W-:Y:S01]  /*0210*/  IADD3 R8, R0, 0x40, RZ ;  /* 0x0000004000087810 */ /* 0x000fe20007ffe0ff */
[----:B------:R-:W-:Y:S01]  /*0220*/  IMAD.MOV.U32 R22, RZ, RZ, RZ ;  /* 0x000000ffff167224 */ /* 0x000fe200078e00ff */
[----:B------:R-:W-:Y:S01]  /*0230*/  SHF.R.S32.HI R5, RZ, 0x1f, R4 ;  /* 0x0000001fff057819 */ /* 0x000fe20000011404 */
[----:B------:R-:W-:Y:S01]  /*0240*/  CS2R R84, SRZ ;  /* 0x0000000000547805 */ /* 0x000fe2000001ff00 */
[----:B------:R-:W-:Y:S01]  /*0250*/  LEA.HI R25, R6, R3, RZ, 0x5 ;  /* 0x0000000306197211 */ /* 0x000fe200078f28ff */
[----:B------:R-:W-:Y:S01]  /*0260*/  IMAD.MOV.U32 R86, RZ, RZ, RZ ;  /* 0x000000ffff567224 */ /* 0x000fe200078e00ff */
[----:B------:R-:W-:Y:S01]  /*0270*/  SHF.R.S32.HI R3, RZ, 0x1f, R2 ;  /* 0x0000001fff037819 */ /* 0x000fe20000011402 */
[----:B------:R-:W-:Y:S01]  /*0280*/  CS2R R88, SRZ ;  /* 0x0000000000587805 */ /* 0x000fe2000001ff00 */
[----:B------:R-:W-:Y:S01]  /*0290*/  SHF.R.S32.HI R9, RZ, 0x1f, R8 ;  /* 0x0000001fff097819 */ /* 0x000fe20000011408 */
[----:B------:R-:W-:Y:S01]  /*02a0*/  IMAD.MOV.U32 R94, RZ, RZ, RZ ;  /* 0x000000ffff5e7224 */ /* 0x000fe200078e00ff */
[CC--:B------:R-:W-:Y:S01]  /*02b0*/  LEA.HI R11, R5.reuse, R4.reuse, RZ, 0x2 ;  /* 0x00000004050b7211 */ /* 0x0c0fe200078f10ff */
[----:B------:R-:W-:Y:S01]  /*02c0*/  CS2R R96, SRZ ;  /* 0x0000000000607805 */ /* 0x000fe2000001ff00 */
[----:B------:R-:W-:Y:S01]  /*02d0*/  LEA.HI R12, R5, R4, RZ, 0x4 ;  /* 0x00000004050c7211 */ /* 0x000fe200078f20ff */
[----:B------:R-:W-:Y:S01]  /*02e0*/  IMAD.SHL.U32 R5, R4, 0x8, RZ ;  /* 0x0000000804057824 */ /* 0x000fe200078e00ff */
[----:B------:R-:W-:Y:S01]  /*02f0*/  LEA.HI R4, R3, R2, RZ, 0x5 ;  /* 0x0000000203047211 */ /* 0x000fe200078f28ff */
[----:B------:R-:W-:Y:S01]  /*0300*/  IMAD.MOV.U32 R98, RZ, RZ, RZ ;  /* 0x000000ffff627224 */ /* 0x000fe200078e00ff */
[CC--:B------:R-:W-:Y:S01]  /*0310*/  LEA.HI R10, R9.reuse, R8.reuse, RZ, 0x2 ;  /* 0x00000008090a7211 */ /* 0x0c0fe200078f10ff */
[----:B------:R-:W-:Y:S01]  /*0320*/  CS2R R100, SRZ ;  /* 0x0000000000647805 */ /* 0x000fe2000001ff00 */
[----:B------:R-:W-:Y:S01]  /*0330*/  LEA.HI R24, R9, R8, RZ, 0x4 ;  /* 0x0000000809187211 */ /* 0x000fe200078f20ff */
[----:B------:R-:W-:Y:S01]  /*0340*/  IMAD.SHL.U32 R8, R8, 0x8, RZ ;  /* 0x0000000808087824 */ /* 0x000fe200078e00ff */
[----:B------:R-:W-:Y:S01]  /*0350*/  LEA.HI R6, R3, R2, RZ, 0x7 ;  /* 0x0000000203067211 */ /* 0x000fe200078f38ff */
[----:B------:R-:W-:Y:S01]  /*0360*/  IMAD.MOV.U32 R102, RZ, RZ, RZ ;  /* 0x000000ffff667224 */ /* 0x000fe200078e00ff */
[----:B------:R-:W-:Y:S01]  /*0370*/  LOP3.LUT R3, R4, 0xffffffe0, RZ, 0xc0, !PT ;  /* 0xffffffe004037812 */ /* 0x000fe200078ec0ff */
[----:B------:R-:W-:Y:S01]  /*0380*/  CS2R R104, SRZ ;  /* 0x0000000000687805 */ /* 0x000fe2000001ff00 */
[----:B------:R-:W-:Y:S01]  /*0390*/  SHF.R.S32.HI R4, RZ, 0x1f, R5 ;  /* 0x0000001fff047819 */ /* 0x000fe20000011405 */
[----:B------:R-:W-:Y:S01]  /*03a0*/  IMAD.MOV.U32 R90, RZ, RZ, RZ ;  /* 0x000000ffff5a7224 */ /* 0x000fe200078e00ff */
[----:B------:R-:W-:Y:S01]  /*03b0*/  SHF.R.S32.HI R13, RZ, 0x1f, R8 ;  /* 0x0000001fff0d7819 */ /* 0x000fe20000011408 */
[----:B------:R-:W-:Y:S01]  /*03c0*/  IMAD.IADD R108, R2, 0x1, -R3 ;  /* 0x00000001026c7824 */ /* 0x000fe200078e0a03 */
[----:B------:R-:W-:Y:S01]  /*03d0*/  LOP3.LUT R9, R6, 0xffffff80, RZ, 0xc0, !PT ;  /* 0xffffff8006097812 */ /* 0x000fe200078ec0ff */
[----:B------:R-:W-:Y:S01]  /*03e0*/  CS2R R14, SRZ ;  /* 0x00000000000e7805 */ /* 0x000fe2000001ff00 */
[CC--:B------:R-:W-:Y:S01]  /*03f0*/  LEA.HI R3, R4.reuse, R5.reuse, RZ, 0x5 ;  /* 0x0000000504037211 */ /* 0x0c0fe200078f28ff */
[----:B------:R-:W-:Y:S01]  /*0400*/  IMAD.MOV.U32 R92, RZ, RZ, RZ ;  /* 0x000000ffff5c7224 */ /* 0x000fe200078e00ff */
[----:B------:R-:W-:Y:S01]  /*0410*/  LEA.HI R6, R4, R5, RZ, 0x7 ;  /* 0x0000000504067211 */ /* 0x000fe200078f38ff */
[----:B------:R-:W-:Y:S01]  /*0420*/  IMAD.IADD R2, R2, 0x1, -R9 ;  /* 0x0000000102027824 */ /* 0x000fe200078e0a09 */
[CC--:B------:R-:W-:Y:S01]  /*0430*/  LEA.HI R4, R13.reuse, R8.reuse, RZ, 0x5 ;  /* 0x000000080d047211 */ /* 0x0c0fe200078f28ff */
[----:B------:R-:W-:Y:S01]  /*0440*/  CS2R R16, SRZ ;  /* 0x0000000000107805 */ /* 0x000fe2000001ff00 */
[----:B------:R-:W-:-:S02]  /*0450*/  LEA.HI R13, R13, R8, RZ, 0x7 ;  /* 0x000000080d0d7211 */ /* 0x000fc400078f38ff */
[----:B------:R-:W-:Y:S02]  /*0460*/  LOP3.LUT R106, R3, 0xffffffe0, RZ, 0xc0, !PT ;  /* 0xffffffe0036a7812 */ /* 0x000fe400078ec0ff */
[----:B------:R-:W-:Y:S02]  /*0470*/  LOP3.LUT R6, R6, 0xffffff80, RZ, 0xc0, !PT ;  /* 0xffffff8006067812 */ /* 0x000fe400078ec0ff */
[----:B------:R-:W-:Y:S01]  /*0480*/  LOP3.LUT R13, R13, 0xffffff80, RZ, 0xc0, !PT ;  /* 0xffffff800d0d7812 */ /* 0x000fe200078ec0ff */
[C---:B------:R-:W-:Y:S01]  /*0490*/  IMAD.IADD R106, R5.reuse, 0x1, -R106 ;  /* 0x00000001056a7824 */ /* 0x040fe200078e0a6a */
[----:B------:R-:W-:Y:S01]  /*04a0*/  LOP3.LUT R9, R4, 0xffffffe0, RZ, 0xc0, !PT ;  /* 0xffffffe004097812 */ /* 0x000fe200078ec0ff */
[----:B------:R-:W-:Y:S01]  /*04b0*/  IMAD.IADD R3, R5, 0x1, -R6 ;  /* 0x0000000105037824 */ /* 0x000fe200078e0a06 */
[CC--:B------:R-:W-:Y:S01]  /*04c0*/  LEA.HI R6, R7.reuse, R0.reuse, RZ, 0x4 ;  /* 0x0000000007067211 */ /* 0x0c0fe200078f20ff */
[C---:B------:R-:W-:Y:S01]  /*04d0*/  IMAD.IADD R5, R8.reuse, 0x1, -R13 ;  /* 0x0000000108057824 */ /* 0x040fe200078e0a0d */
[----:B------:R-:W-:Y:S01]  /*04e0*/  LEA.HI R13, R7, R0, RZ, 0x2 ;  /* 0x00000000070d7211 */ /* 0x000fe200078f10ff */
[----:B------:R-:W-:Y:S01]  /*04f0*/  IMAD.IADD R4, R8, 0x1, -R9 ;  /* 0x0000000108047824 */ /* 0x000fe200078e0a09 */
[----:B------:R-:W-:Y:S01]  /*0500*/  SHF.R.S32.HI R8, RZ, 0x4, R12 ;  /* 0x00000004ff087819 */ /* 0x000fe2000001140c */
[----:B------:R-:W-:Y:S01]  /*0510*/  IMAD.MOV.U32 R7, RZ, RZ, RZ ;  /* 0x000000ffff077224 */ /* 0x000fe200078e00ff */
[----:B------:R-:W-:-:S02]  /*0520*/  SHF.R.S32.HI R9, RZ, 0x2, R10 ;  /* 0x00000002ff097819 */ /* 0x000fc4000001140a */
[----:B------:R-:W-:Y:S02]  /*0530*/  SHF.R.S32.HI R13, RZ, 0x2, R13 ;  /* 0x00000002ff0d7819 */ /* 0x000fe4000001140d */
[----:B------:R-:W-:Y:S02]  /*0540*/  SHF.R.S32.HI R6, RZ, 0x4, R6 ;  /* 0x00000004ff067819 */ /* 0x000fe40000011406 */
[----:B------:R-:W-:Y:S02]  /*0550*/  SHF.R.S32.HI R11, RZ, 0x2, R11 ;  /* 0x00000002ff0b7819 */ /* 0x000fe4000001140b */
[----:B------:R-:W-:Y:S02]  /*0560*/  SHF.R.S32.HI R10, RZ, 0x4, R24 ;  /* 0x00000004ff0a7819 */ /* 0x000fe40000011418 */
[----:B------:R-:W-:Y:S02]  /*0570*/  SHF.R.S32.HI R12, RZ, 0x5, R25 ;  /* 0x00000005ff0c7819 */ /* 0x000fe40000011419 */
.L_x_24:
[----:B------:R-:W-:Y:S01]  /*0580*/  ISETP.GT.AND P0, PT, R0, 0x1f, PT ;  /* 0x0000001f0000780c */ /* 0x000fe20003f04270 */
[----:B------:R-:W-:-:S12]  /*0590*/  BSSY B0, `(.L_x_1) ;  /* 0x000016d000007945 */ /* 0x000fd80003800000 */
[----:B-1----:R-:W-:Y:S05]  /*05a0*/  @P0 BRA `(.L_x_2) ;  /* 0x000016b000000947 */ /* 0x002fea0003800000 */
[C---:B------:R-:W-:Y:S01]  /*05b0*/  IMNMX R25, R0.reuse, 0x1e0, !PT ;  /* 0x000001e000197817 */ /* 0x040fe20007800200 */
[----:B------:R-:W-:Y:S03]  /*05c0*/  BSSY B1, `(.L_x_3) ;  /* 0x000004c000017945 */ /* 0x000fe60003800000 */
[----:B------:R-:W-:Y:S01]  /*05d0*/  IADD3 R28, -R0, 0x1f, R25 ;  /* 0x0000001f001c7810 */ /* 0x000fe20007ffe119 */
[----:B------:R-:W-:-:S03]  /*05e0*/  IMAD.WIDE.U32 R24, R7, -0x55555555, RZ ;  /* 0xaaaaaaab07187825 */ /* 0x000fc600078e00ff */
[----:B------:R-:W-:Y:S02]  /*05f0*/  LEA.HI R26, R28, 0x1, RZ, 0x1b ;  /* 0x000000011c1a7811 */ /* 0x000fe400078fd8ff */
[----:B------:R-:W-:Y:S02]  /*0600*/  SHF.R.U32.HI R24, RZ, 0x1, R25 ;  /* 0x00000001ff187819 */ /* 0x000fe40000011619 */
[----:B------:R-:W-:-:S03]  /*0610*/  LOP3.LUT P0, RZ, R26, 0x3, RZ, 0xc0, !PT ;  /* 0x000000031aff7812 */ /* 0x000fc6000780c0ff */
[----:B------:R-:W-:-:S10]  /*0620*/  IMAD R24, R24, -0x3, R7 ;  /* 0xfffffffd18187824 */ /* 0x000fd400078e0207 */
[----:B------:R-:W-:Y:S05]  /*0630*/  @!P0 BRA `(.L_x_4) ;  /* 0x0000044000008947 */ /* 0x000fea0003800000 */
[----:B------:R-:W1:Y:S01]  /*0640*/  S2R R30, SR_CTAID.Y ;  /* 0x00000000001e7919 */ /* 0x000e620000002600 */
[----:B------:R-:W-:Y:S01]  /*0650*/  IMAD R31, R7, 0x20, R108 ;  /* 0x00000020071f7824 */ /* 0x000fe200078e026c */
[----:B------:R-:W-:Y:S01]  /*0660*/  LOP3.LUT R29, R26, 0x3, RZ, 0xc0, !PT ;  /* 0x000000031a1d7812 */ /* 0x000fe200078ec0ff */
[----:B------:R-:W-:Y:S01]  /*0670*/  BSSY B2, `(.L_x_5) ;  /* 0x0000014000027945 */ /* 0x000fe20003800000 */
[----:B------:R-:W2:Y:S02]  /*0680*/  S2R R32, SR_TID.X ;  /* 0x0000000000207919 */ /* 0x000ea40000002100 */
[----:B------:R-:W-:Y:S02]  /*0690*/  ISETP.GE.AND P0, PT, R31, c[0x0][0x180], PT ;  /* 0x000060001f007a0c */ /* 0x000fe40003f06270 */
[----:B------:R-:W-:Y:S01]  /*06a0*/  ISETP.NE.AND P1, PT, R29, 0x1, PT ;  /* 0x000000011d00780c */ /* 0x000fe20003f25270 */
[----:B-1----:R-:W-:-:S05]  /*06b0*/  IMAD R0, R30, 0x80, R13 ;  /* 0x000000801e007824 */ /* 0x002fca00078e020d */
[----:B------:R-:W-:-:S13]  /*06c0*/  ISETP.GE.OR P0, PT, R0, c[0x0][0x178], P0 ;  /* 0x00005e0000007a0c */ /* 0x000fda0000706670 */
[----:B------:R-:W-:Y:S05]  /*06d0*/  @P0 BRA `(.L_x_6) ;  /* 0x000000d000000947 */ /* 0x000fea0003800000 */
[----:B--2---:R-:W-:Y:S01]  /*06e0*/  IMAD R0, R0, c[0x0][0x180], RZ ;  /* 0x0000600000007a24 */ /* 0x004fe200078e02ff */
[----:B------:R-:W-:Y:S01]  /*06f0*/  SHF.R.S32.HI R27, RZ, 0x1f, R31 ;  /* 0x0000001fff1b7819 */ /* 0x000fe2000001141f */
[----:B------:R-:W-:-:S03]  /*0700*/  IMAD R25, R13, 0x28, R108 ;  /* 0x000000280d197824 */ /* 0x000fc600078e026c */
[----:B------:R-:W-:Y:S01]  /*0710*/  IADD3 R31, P0, R31, R0, RZ ;  /* 0x000000001f1f7210 */ /* 0x000fe20007f1e0ff */
[----:B------:R-:W-:-:S03]  /*0720*/  IMAD R25, R24, 0x1400, R25 ;  /* 0x0000140018197824 */ /* 0x000fc600078e0219 */
[----:B------:R-:W-:Y:S01]  /*0730*/  LEA.HI.X.SX32 R0, R0, R27, 0x1, P0 ;  /* 0x0000001b00007211 */ /* 0x000fe200000f0eff */
[----:B------:R-:W-:Y:S01]  /*0740*/  IMAD.SHL.U32 R25, R25, 0x2, RZ ;  /* 0x0000000219197824 */ /* 0x000fe200078e00ff */
[----:B------:R-:W-:-:S04]  /*0750*/  LEA R26, P0, R31, c[0x0][0x160], 0x1 ;  /* 0x000058001f1a7a11 */ /* 0x000fc800078008ff */
[----:B------:R-:W-:-:S05]  /*0760*/  LEA.HI.X R27, R31, c[0x0][0x164], R0, 0x1, P0 ;  /* 0x000059001f1b7a11 */ /* 0x000fca00000f0c00 */
[----:B------:R-:W-:Y:S01]  /*0770*/  @!PT LDS RZ, [RZ] ;  /* 0x00000000fffff984 */ /* 0x000fe20000000800 */
[----:B------:R-:W-:Y:S01]  /*0780*/  @!PT LDS RZ, [RZ] ;  /* 0x00000000fffff984 */ /* 0x000fe20000000800 */
[----:B------:R-:W-:Y:S01]  /*0790*/  @!PT LDS RZ, [RZ] ;  /* 0x00000000fffff984 */ /* 0x000fe20000000800 */
[----:B------:R1:W-:Y:S04]  /*07a0*/  LDGSTS.E.128 [R25+0x80], [R26.64] ;  /* 0x000800001a197fae */ /* 0x0003e8000b921c44 */
.L_x_6:
[----:B--2---:R-:W-:Y:S05]  /*07b0*/  BSYNC B2 ;  /* 0x0000000000027941 */ /* 0x004fea0003800000 */
.L_x_5:
[----:B------:R-:W-:Y:S01]  /*07c0*/  IADD3 R0, R32, 0x20, RZ ;  /* 0x0000002020007810 */ /* 0x000fe20007ffe0ff */
[----:B------:R-:W-:Y:S05]  /*07d0*/  @!P1 BRA `(.L_x_4) ;  /* 0x000002a000009947 */ /* 0x000fea0003800000 */
[----:B------:R-:W-:Y:S01]  /*07e0*/  IMAD R31, R7, 0x20, R106 ;  /* 0x00000020071f7824 */ /* 0x000fe200078e026a */
[----:B------:R-:W-:Y:S01]  /*07f0*/  BSSY B2, `(.L_x_7) ;  /* 0x0000013000027945 */ /* 0x000fe20003800000 */
[----:B------:R-:W-:Y:S01]  /*0800*/  IMAD R0, R30, 0x80, R11 ;  /* 0x000000801e007824 */ /* 0x000fe200078e020b */
[----:B------:R-:W-:Y:S02]  /*0810*/  ISETP.NE.AND P1, PT, R29, 0x2, PT ;  /* 0x000000021d00780c */ /* 0x000fe40003f25270 */
[----:B------:R-:W-:-:S04]  /*0820*/  ISETP.GE.AND P0, PT, R31, c[0x0][0x180], PT ;  /* 0x000060001f007a0c */ /* 0x000fc80003f06270 */
[----:B------:R-:W-:-:S13]  /*0830*/  ISETP.GE.OR P0, PT, R0, c[0x0][0x178], P0 ;  /* 0x00005e0000007a0c */ /* 0x000fda0000706670 */
[----:B------:R-:W-:Y:S05]  /*0840*/  @P0 BRA `(.L_x_8) ;  /* 0x000000d000000947 */ /* 0x000fea0003800000 */
[----:B------:R-:W-:Y:S01]  /*0850*/  IMAD R0, R0, c[0x0][0x180], RZ ;  /* 0x0000600000007a24 */ /* 0x000fe200078e02ff */
[----:B-1----:R-:W-:Y:S01]  /*0860*/  SHF.R.S32.HI R27, RZ, 0x1f, R31 ;  /* 0x0000001fff1b7819 */ /* 0x002fe2000001141f */
        /* <DEDUP_REMOVED lines=11> */
.L_x_8:
[----:B------:R-:W-:Y:S05]  /*0920*/  BSYNC B2 ;  /* 0x0000000000027941 */ /* 0x000fea0003800000 */
.L_x_7:
[----:B------:R-:W-:Y:S01]  /*0930*/  IADD3 R0, R32, 0x40, RZ ;  /* 0x0000004020007810 */ /* 0x000fe20007ffe0ff */
[----:B------:R-:W-:Y:S05]  /*0940*/  @!P1 BRA `(.L_x_4) ;  /* 0x0000013000009947 */ /* 0x000fea0003800000 */
[----:B------:R-:W-:Y:S01]  /*0950*/  IMAD R29, R7, 0x20, R4 ;  /* 0x00000020071d7824 */ /* 0x000fe200078e0204 */
[----:B------:R-:W-:Y:S01]  /*0960*/  IADD3 R0, R32, 0x60, RZ ;  /* 0x0000006020007810 */ /* 0x000fe20007ffe0ff */
[----:B-1----:R-:W-:-:S03]  /*0970*/  IMAD R25, R30, 0x80, R9 ;  /* 0x000000801e197824 */ /* 0x002fc600078e0209 */
[----:B------:R-:W-:-:S04]  /*0980*/  ISETP.GE.AND P0, PT, R29, c[0x0][0x180], PT ;  /* 0x000060001d007a0c */ /* 0x000fc80003f06270 */
[----:B------:R-:W-:-:S13]  /*0990*/  ISETP.GE.OR P0, PT, R25, c[0x0][0x178], P0 ;  /* 0x00005e0019007a0c */ /* 0x000fda0000706670 */
[----:B------:R-:W-:Y:S05]  /*09a0*/  @P0 BRA `(.L_x_4) ;  /* 0x000000d000000947 */ /* 0x000fea0003800000 */
[----:B------:R-:W-:Y:S01]  /*09b0*/  IMAD R26, R25, c[0x0][0x180], RZ ;  /* 0x00006000191a7a24 */ /* 0x000fe200078e02ff */
        /* <DEDUP_REMOVED lines=12> */
.L_x_4:
[----:B------:R-:W-:Y:S05]  /*0a80*/  BSYNC B1 ;  /* 0x0000000000017941 */ /* 0x000fea0003800000 */
.L_x_3:
[----:B------:R-:W-:Y:S01]  /*0a90*/  ISETP.GE.U32.AND P0, PT, R28, 0x60, PT ;  /* 0x000000601c00780c */ /* 0x000fe20003f06070 */
[----:B------:R-:W-:-:S12]  /*0aa0*/  BSSY B1, `(.L_x_9) ;  /* 0x000006b000017945 */ /* 0x000fd80003800000 */
[----:B------:R-:W-:Y:S05]  /*0ab0*/  @!P0 BRA `(.L_x_10) ;  /* 0x0000069000008947 */ /* 0x000fea0003800000 */
[----:B------:R-:W2:Y:S01]  /*0ac0*/  S2UR UR6, SR_CTAID.Y ;  /* 0x00000000000679c3 */ /* 0x000ea20000002600 */
[----:B-1----:R-:W1:Y:S01]  /*0ad0*/  S2R R26, SR_CTAID.Y ;  /* 0x00000000001a7919 */ /* 0x002e620000002600 */
[----:B--2---:R-:W-:-:S06]  /*0ae0*/  IMAD.U32 R25, RZ, RZ, UR6 ;  /* 0x00000006ff197e24 */ /* 0x004fcc000f8e00ff */
.L_x_13:
[C---:B------:R-:W-:Y:S01]  /*0af0*/  IADD3 R29, R0.reuse, 0x20, RZ ;  /* 0x00000020001d7810 */ /* 0x040fe20007ffe0ff */
[C---:B------:R-:W-:Y:S01]  /*0b00*/  IMAD.SHL.U32 R27, R0.reuse, 0x8, RZ ;  /* 0x00000008001b7824 */ /* 0x040fe200078e00ff */
[----:B------:R-:W-:Y:S01]  /*0b10*/  IADD3 R31, R0, 0x40, RZ ;  /* 0x00000040001f7810 */ /* 0x000fe20007ffe0ff */
[----:B------:R-:W-:Y:S01]  /*0b20*/  BSSY B2, `(.L_x_11) ;  /* 0x0000060000027945 */ /* 0x000fe20003800000 */
[----:B------:R-:W-:Y:S02]  /*0b30*/  SHF.R.S32.HI R30, RZ, 0x1f, R29 ;  /* 0x0000001fff1e7819 */ /* 0x000fe4000001141d */
[----:B------:R-:W-:Y:S01]  /*0b40*/  SHF.R.S32.HI R28, RZ, 0x1f, R27 ;  /* 0x0000001fff1c7819 */ /* 0x000fe2000001141b */
[----:B------:R-:W-:Y:S01]  /*0b50*/  IMAD.SHL.U32 R33, R31, 0x8, RZ ;  /* 0x000000081f217824 */ /* 0x000fe200078e00ff */
[----:B------:R-:W-:Y:S01]  /*0b60*/  LEA.HI R30, R30, R29, RZ, 0x2 ;  /* 0x0000001d1e1e7211 */ /* 0x000fe200078f10ff */
[----:B------:R-:W-:Y:S01]  /*0b70*/  IMAD.SHL.U32 R29, R29, 0x8, RZ ;  /* 0x000000081d1d7824 */ /* 0x000fe200078e00ff */
[----:B------:R-:W-:-:S02]  /*0b80*/  LEA.HI R28, R28, R27, RZ, 0x5 ;  /* 0x0000001b1c1c7211 */ /* 0x000fc400078f28ff */
[----:B------:R-:W-:Y:S02]  /*0b90*/  SHF.R.S32.HI R36, RZ, 0x1f, R33 ;  /* 0x0000001fff247819 */ /* 0x000fe40000011421 */
[----:B------:R-:W-:Y:S02]  /*0ba0*/  LOP3.LUT R28, R28, 0xffffffe0, RZ, 0xc0, !PT ;  /* 0xffffffe01c1c7812 */ /* 0x000fe400078ec0ff */
[----:B------:R-:W-:Y:S02]  /*0bb0*/  SHF.R.S32.HI R32, RZ, 0x1f, R29 ;  /* 0x0000001fff207819 */ /* 0x000fe4000001141d */
[----:B------:R-:W-:Y:S01]  /*0bc0*/  LEA.HI R36, R36, R33, RZ, 0x5 ;  /* 0x0000002124247211 */ /* 0x000fe200078f28ff */
[----:B------:R-:W-:Y:S01]  /*0bd0*/  IMAD.IADD R38, R27, 0x1, -R28 ;  /* 0x000000011b267824 */ /* 0x000fe200078e0a1c */
[----:B------:R-:W-:Y:S02]  /*0be0*/  LEA.HI R32, R32, R29, RZ, 0x5 ;  /* 0x0000001d20207211 */ /* 0x000fe400078f28ff */
[----:B------:R-:W-:Y:S01]  /*0bf0*/  SHF.R.S32.HI R27, RZ, 0x1f, R0 ;  /* 0x0000001fff1b7819 */ /* 0x000fe20000011400 */
[----:B------:R-:W-:Y:S01]  /*0c00*/  IMAD R39, R7, 0x20, R38 ;  /* 0x0000002007277824 */ /* 0x000fe200078e0226 */
[----:B------:R-:W-:-:S02]  /*0c10*/  LOP3.LUT R32, R32, 0xffffffe0, RZ, 0xc0, !PT ;  /* 0xffffffe020207812 */ /* 0x000fc400078ec0ff */
[----:B------:R-:W-:Y:S02]  /*0c20*/  LEA.HI R27, R27, R0, RZ, 0x2 ;  /* 0x000000001b1b7211 */ /* 0x000fe400078f10ff */
[----:B------:R-:W-:Y:S01]  /*0c30*/  SHF.R.S32.HI R34, RZ, 0x1f, R31 ;  /* 0x0000001fff227819 */ /* 0x000fe2000001141f */
[----:B------:R-:W-:Y:S01]  /*0c40*/  IMAD.IADD R35, R29, 0x1, -R32 ;  /* 0x000000011d237824 */ /* 0x000fe200078e0a20 */
[----:B------:R-:W-:Y:S02]  /*0c50*/  LOP3.LUT R36, R36, 0xffffffe0, RZ, 0xc0, !PT ;  /* 0xffffffe024247812 */ /* 0x000fe400078ec0ff */
[----:B------:R-:W-:Y:S02]  /*0c60*/  SHF.R.S32.HI R29, RZ, 0x2, R27 ;  /* 0x00000002ff1d7819 */ /* 0x000fe4000001141b */
[----:B------:R-:W-:Y:S01]  /*0c70*/  SHF.R.S32.HI R40, RZ, 0x2, R30 ;  /* 0x00000002ff287819 */ /* 0x000fe2000001141e */
[----:B------:R-:W-:Y:S01]  /*0c80*/  IMAD.IADD R37, R33, 0x1, -R36 ;  /* 0x0000000121257824 */ /* 0x000fe200078e0a24 */
[----:B------:R-:W-:Y:S01]  /*0c90*/  LEA.HI R34, R34, R31, RZ, 0x2 ;  /* 0x0000001f22227211 */ /* 0x000fe200078f10ff */
[C---:B------:R-:W-:Y:S01]  /*0ca0*/  IMAD R30, R25.reuse, 0x80, R29 ;  /* 0x00000080191e7824 */ /* 0x040fe200078e021d */
[----:B------:R-:W-:Y:S01]  /*0cb0*/  IADD3 R28, R0, 0x60, RZ ;  /* 0x00000060001c7810 */ /* 0x000fe20007ffe0ff */
[----:B------:R-:W-:Y:S01]  /*0cc0*/  IMAD R33, R25, 0x80, R40 ;  /* 0x0000008019217824 */ /* 0x000fe200078e0228 */
[----:B------:R-:W-:Y:S01]  /*0cd0*/  SHF.R.S32.HI R42, RZ, 0x2, R34 ;  /* 0x00000002ff2a7819 */ /* 0x000fe20000011422 */
[----:B------:R-:W-:Y:S01]  /*0ce0*/  IMAD R36, R7, 0x20, R35 ;  /* 0x0000002007247824 */ /* 0x000fe200078e0223 */
[----:B------:R-:W-:Y:S01]  /*0cf0*/  ISETP.GE.AND P1, PT, R39, c[0x0][0x180], PT ;  /* 0x0000600027007a0c */ /* 0x000fe20003f26270 */
[----:B-1----:R-:W-:Y:S01]  /*0d00*/  IMAD.MOV.U32 R25, RZ, RZ, R26 ;  /* 0x000000ffff197224 */ /* 0x002fe200078e001a */
[----:B------:R-:W-:Y:S01]  /*0d10*/  SHF.R.S32.HI R27, RZ, 0x1f, R28 ;  /* 0x0000001fff1b7819 */ /* 0x000fe2000001141c */
[----:B------:R-:W-:Y:S01]  /*0d20*/  IMAD R43, R7, 0x20, R37 ;  /* 0x00000020072b7824 */ /* 0x000fe200078e0225 */
[----:B------:R-:W-:Y:S01]  /*0d30*/  ISETP.GE.AND P0, PT, R36, c[0x0][0x180], PT ;  /* 0x0000600024007a0c */ /* 0x000fe20003f06270 */
[----:B------:R-:W-:Y:S01]  /*0d40*/  IMAD R41, R25, 0x80, R42 ;  /* 0x0000008019297824 */ /* 0x000fe200078e022a */
[----:B------:R-:W-:Y:S01]  /*0d50*/  ISETP.GE.OR P1, PT, R30, c[0x0][0x178], P1 ;  /* 0x00005e001e007a0c */ /* 0x000fe20000f26670 */
[----:B------:R-:W-:Y:S01]  /*0d60*/  IMAD.SHL.U32 R31, R28, 0x8, RZ ;  /* 0x000000081c1f7824 */ /* 0x000fe200078e00ff */
[----:B------:R-:W-:-:S02]  /*0d70*/  ISETP.GE.AND P2, PT, R43, c[0x0][0x180], PT ;  /* 0x000060002b007a0c */ /* 0x000fc40003f46270 */
[----:B------:R-:W-:Y:S02]  /*0d80*/  ISETP.GE.OR P0, PT, R33, c[0x0][0x178], P0 ;  /* 0x00005e0021007a0c */ /* 0x000fe40000706670 */
[----:B------:R-:W-:Y:S02]  /*0d90*/  ISETP.GE.OR P2, PT, R41, c[0x0][0x178], P2 ;  /* 0x00005e0029007a0c */ /* 0x000fe40001746670 */
[----:B------:R-:W-:Y:S02]  /*0da0*/  SHF.R.S32.HI R32, RZ, 0x1f, R31 ;  /* 0x0000001fff207819 */ /* 0x000fe4000001141f */
[----:B------:R-:W-:Y:S02]  /*0db0*/  LEA.HI R34, R27, R28, RZ, 0x2 ;  /* 0x0000001c1b227211 */ /* 0x000fe400078f10ff */
[----:B------:R-:W-:Y:S01]  /*0dc0*/  LEA.HI R32, R32, R31, RZ, 0x5 ;  /* 0x0000001f20207211 */ /* 0x000fe200078f28ff */
[----:B------:R-:W-:Y:S02]  /*0dd0*/  @!P1 IMAD R27, R29, 0x28, R38 ;  /* 0x000000281d1b9824 */ /* 0x000fe400078e0226 */
[----:B------:R-:W-:Y:S01]  /*0de0*/  @!P1 IMAD R28, R30, c[0x0][0x180], RZ ;  /* 0x000060001e1c9a24 */ /* 0x000fe200078e02ff */
[----:B------:R-:W-:Y:S01]  /*0df0*/  LOP3.LUT R32, R32, 0xffffffe0, RZ, 0xc0, !PT ;  /* 0xffffffe020207812 */ /* 0x000fe200078ec0ff */
[----:B------:R-:W-:-:S02]  /*0e00*/  @!P0 IMAD R29, R33, c[0x0][0x180], RZ ;  /* 0x00006000211d8a24 */ /* 0x000fc400078e02ff */
[----:B------:R-:W-:Y:S01]  /*0e10*/  @!P2 IMAD R30, R41, c[0x0][0x180], RZ ;  /* 0x00006000291eaa24 */ /* 0x000fe200078e02ff */
[----:B------:R-:W-:Y:S01]  /*0e20*/  @!P2 SHF.R.S32.HI R33, RZ, 0x1f, R43 ;  /* 0x0000001fff21a819 */ /* 0x000fe2000001142b */
[----:B------:R-:W-:Y:S01]  /*0e30*/  IMAD.IADD R44, R31, 0x1, -R32 ;  /* 0x000000011f2c7824 */ /* 0x000fe200078e0a20 */
[----:B------:R-:W-:Y:S01]  /*0e40*/  @!P1 SHF.R.S32.HI R31, RZ, 0x1f, R39 ;  /* 0x0000001fff1f9819 */ /* 0x000fe20000011427 */
[----:B------:R-:W-:Y:S01]  /*0e50*/  @!P0 IMAD R35, R40, 0x28, R35 ;  /* 0x0000002828238824 */ /* 0x000fe200078e0223 */
[----:B------:R-:W-:Y:S01]  /*0e60*/  @!P1 IADD3 R39, P3, R39, R28, RZ ;  /* 0x0000001c27279210 */ /* 0x000fe20007f7e0ff */
[----:B------:R-:W-:Y:S01]  /*0e70*/  @!P2 IMAD R37, R42, 0x28, R37 ;  /* 0x000000282a25a824 */ /* 0x000fe200078e0225 */
[----:B------:R-:W-:Y:S01]  /*0e80*/  @!P0 SHF.R.S32.HI R32, RZ, 0x1f, R36 ;  /* 0x0000001fff208819 */ /* 0x000fe20000011424 */
[----:B------:R-:W-:Y:S01]  /*0e90*/  @!P1 IMAD R27, R24, 0x1400, R27 ;  /* 0x00001400181b9824 */ /* 0x000fe200078e021b */
[----:B------:R-:W-:Y:S01]  /*0ea0*/  @!P0 IADD3 R38, P4, R36, R29, RZ ;  /* 0x0000001d24268210 */ /* 0x000fe20007f9e0ff */
[C---:B------:R-:W-:Y:S01]  /*0eb0*/  @!P0 IMAD R35, R24.reuse, 0x1400, R35 ;  /* 0x0000140018238824 */ /* 0x040fe200078e0223 */
[----:B------:R-:W-:Y:S01]  /*0ec0*/  @!P2 IADD3 R36, P5, R43, R30, RZ ;  /* 0x0000001e2b24a210 */ /* 0x000fe20007fbe0ff */
[----:B------:R-:W-:Y:S01]  /*0ed0*/  @!P2 IMAD R37, R24, 0x1400, R37 ;  /* 0x000014001825a824 */ /* 0x000fe200078e0225 */
[----:B------:R-:W-:Y:S01]  /*0ee0*/  @!P1 LEA.HI.X.SX32 R40, R28, R31, 0x1, P3 ;  /* 0x0000001f1c289211 */ /* 0x000fe200018f0eff */
[----:B------:R-:W-:Y:S01]  /*0ef0*/  @!P1 IMAD.SHL.U32 R27, R27, 0x2, RZ ;  /* 0x000000021b1b9824 */ /* 0x000fe200078e00ff */
[----:B------:R-:W-:Y:S01]  /*0f00*/  @!P0 LEA.HI.X.SX32 R31, R29, R32, 0x1, P4 ;  /* 0x000000201d1f8211 */ /* 0x000fe200020f0eff */
[----:B------:R-:W-:Y:S01]  /*0f10*/  @!P0 IMAD.SHL.U32 R35, R35, 0x2, RZ ;  /* 0x0000000223238824 */ /* 0x000fe200078e00ff */
[----:B------:R-:W-:Y:S01]  /*0f20*/  @!P2 LEA.HI.X.SX32 R33, R30, R33, 0x1, P5 ;  /* 0x000000211e21a211 */ /* 0x000fe200028f0eff */
[----:B------:R-:W-:Y:S01]  /*0f30*/  @!P2 IMAD.SHL.U32 R37, R37, 0x2, RZ ;  /* 0x000000022525a824 */ /* 0x000fe200078e00ff */
[----:B------:R-:W-:-:S02]  /*0f40*/  @!P1 LEA R28, P3, R39, c[0x0][0x160], 0x1 ;  /* 0x00005800271c9a11 */ /* 0x000fc400078608ff */
[----:B------:R-:W-:Y:S02]  /*0f50*/  @!P0 LEA R30, P4, R38, c[0x0][0x160], 0x1 ;  /* 0x00005800261e8a11 */ /* 0x000fe400078808ff */
[----:B------:R-:W-:Y:S02]  /*0f60*/  @!P2 LEA R32, P5, R36, c[0x0][0x160], 0x1 ;  /* 0x000058002420aa11 */ /* 0x000fe400078a08ff */
[----:B------:R-:W-:Y:S01]  /*0f70*/  @!P1 LEA.HI.X R29, R39, c[0x0][0x164], R40, 0x1, P3 ;  /* 0x00005900271d9a11 */ /* 0x000fe200018f0c28 */
[----:B------:R-:W-:Y:S01]  /*0f80*/  IMAD R39, R7, 0x20, R44 ;  /* 0x0000002007277824 */ /* 0x000fe200078e022c */
[----:B------:R-:W-:Y:S02]  /*0f90*/  @!P0 LEA.HI.X R31, R38, c[0x0][0x164], R31, 0x1, P4 ;  /* 0x00005900261f8a11 */ /* 0x000fe400020f0c1f */
[----:B------:R-:W-:Y:S01]  /*0fa0*/  @!P2 LEA.HI.X R33, R36, c[0x0][0x164], R33, 0x1, P5 ;  /* 0x000059002421aa11 */ /* 0x000fe200028f0c21 */
[----:B------:R-:W-:Y:S01]  /*0fb0*/  @!PT LDS RZ, [RZ] ;  /* 0x00000000fffff984 */ /* 0x000fe20000000800 */
[----:B------:R-:W-:Y:S01]  /*0fc0*/  @!PT LDS RZ, [RZ] ;  /* 0x00000000fffff984 */ /* 0x000fe20000000800 */
[----:B------:R-:W-:Y:S01]  /*0fd0*/  @!PT LDS RZ, [RZ] ;  /* 0x00000000fffff984 */ /* 0x000fe20000000800 */
[----:B------:R1:W-:Y:S01]  /*0fe0*/  @!P1 LDGSTS.E.128 [R27+0x80], [R28.64] ;  /* 0x000800001c1b9fae */ /* 0x0003e2000b921c44 */
[----:B------:R-:W-:-:S02]  /*0ff0*/  SHF.R.S32.HI R36, RZ, 0x2, R34 ;  /* 0x00000002ff247819 */ /* 0x000fc40000011422 */
[----:B------:R-:W-:Y:S01]  /*1000*/  ISETP.GE.AND P1, PT, R39, c[0x0][0x180], PT ;  /* 0x0000600027007a0c */ /* 0x000fe20003f26270 */
[----:B------:R1:W-:Y:S01]  /*1010*/  @!P0 LDGSTS.E.128 [R35+0x80], [R30.64] ;  /* 0x000800001e238fae */ /* 0x0003e2000b921c44 */
[C---:B------:R-:W-:Y:S01]  /*1020*/  ISETP.GE.AND P0, PT, R0.reuse, 0x180, PT ;  /* 0x000001800000780c */ /* 0x040fe20003f06270 */
[----:B------:R-:W-:Y:S01]  /*1030*/  IMAD R38, R25, 0x80, R36 ;  /* 0x0000008019267824 */ /* 0x000fe200078e0224 */
[----:B------:R-:W-:Y:S01]  /*1040*/  IADD3 R34, R0, 0x80, RZ ;  /* 0x0000008000227810 */ /* 0x000fe20007ffe0ff */
[----:B------:R1:W-:Y:S03]  /*1050*/  @!P2 LDGSTS.E.128 [R37+0x80], [R32.64] ;  /* 0x000800002025afae */ /* 0x0003e6000b921c44 */
[----:B------:R-:W-:-:S13]  /*1060*/  ISETP.GE.OR P1, PT, R38, c[0x0][0x178], P1 ;  /* 0x00005e0026007a0c */ /* 0x000fda0000f26670 */
[----:B------:R-:W-:Y:S05]  /*1070*/  @P1 BRA `(.L_x_12) ;  /* 0x000000a000001947 */ /* 0x000fea0003800000 */
[----:B-1----:R-:W-:Y:S01]  /*1080*/  IMAD R0, R38, c[0x0][0x180], RZ ;  /* 0x0000600026007a24 */ /* 0x002fe200078e02ff */
        /* <DEDUP_REMOVED lines=8> */
[----:B------:R1:W-:Y:S04]  /*1110*/  LDGSTS.E.128 [R27+0x80], [R28.64] ;  /* 0x000800001c1b7fae */ /* 0x0003e8000b921c44 */
.L_x_12:
[----:B-1----:R-:W-:Y:S05]  /*1120*/  BSYNC B2 ;  /* 0x0000000000027941 */ /* 0x002fea0003800000 */
.L_x_11:
[----:B------:R-:W-:Y:S01]  /*1130*/  IMAD.MOV.U32 R0, RZ, RZ, R34 ;  /* 0x000000ffff007224 */ /* 0x000fe200078e0022 */
[----:B------:R-:W-:Y:S05]  /*1140*/  @!P0 BRA `(.L_x_13) ;  /* 0xfffff9a000008947 */ /* 0x000fea000383ffff */
.L_x_10:
[----:B------:R-:W-:Y:S05]  /*1150*/  BSYNC B1 ;  /* 0x0000000000017941 */ /* 0x000fea0003800000 */
.L_x_9:
[----:B------:R-:W2:Y:S01]  /*1160*/  S2R R0, SR_TID.X ;  /* 0x0000000000007919 */ /* 0x000ea20000002100 */
[----:B------:R-:W-:Y:S01]  /*1170*/  BSSY B1, `(.L_x_14) ;  /* 0x00000ac000017945 */ /* 0x000fe20003800000 */
[----:B--2---:R-:W-:-:S13]  /*1180*/  ISETP.GT.AND P0, PT, R0, 0x1ff, PT ;  /* 0x000001ff0000780c */ /* 0x004fda0003f04270 */
[----:B------:R-:W-:Y:S05]  /*1190*/  @P0 BRA `(.L_x_15) ;  /* 0x00000a9000000947 */ /* 0x000fea0003800000 */
[----:B-1----:R-:W-:Y:S01]  /*11a0*/  IMAD.MOV.U32 R25, RZ, RZ, R0 ;  /* 0x000000ffff197224 */ /* 0x002fe200078e0000 */
[----:B------:R-:W-:Y:S01]  /*11b0*/  BSSY B2, `(.L_x_16) ;  /* 0x0000044000027945 */ /* 0x000fe20003800000 */
[----:B------:R-:W-:-:S03]  /*11c0*/  IMAD.MOV.U32 R27, RZ, RZ, 0x2200 ;  /* 0x00002200ff1b7424 */ /* 0x000fc600078e00ff */
[----:B------:R-:W-:Y:S01]  /*11d0*/  IMNMX R26, R25, 0x1e0, !PT ;  /* 0x000001e0191a7817 */ /* 0x000fe20007800200 */
[----:B------:R-:W-:-:S03]  /*11e0*/  IMAD R24, R24, R27, 0x7880 ;  /* 0x0000788018187424 */ /* 0x000fc600078e021b */
[----:B------:R-:W-:-:S04]  /*11f0*/  IADD3 R31, -R25, 0x1f, R26 ;  /* 0x0000001f191f7810 */ /* 0x000fc80007ffe11a */
[----:B------:R-:W-:-:S04]  /*1200*/  LEA.HI R26, R31, 0x1, RZ, 0x1b ;  /* 0x000000011f1a7811 */ /* 0x000fc800078fd8ff */
[----:B------:R-:W-:-:S13]  /*1210*/  LOP3.LUT P0, RZ, R26, 0x3, RZ, 0xc0, !PT ;  /* 0x000000031aff7812 */ /* 0x000fda000780c0ff */
[----:B------:R-:W-:Y:S05]  /*1220*/  @!P0 BRA `(.L_x_17) ;  /* 0x000003c000008947 */ /* 0x000fea0003800000 */
[----:B------:R-:W-:Y:S01]  /*1230*/  IMAD.IADD R25, R110, 0x1, R2 ;  /* 0x000000016e197824 */ /* 0x000fe200078e0202 */
[----:B------:R-:W-:Y:S01]  /*1240*/  IMNMX R33, R0, 0x1e0, !PT ;  /* 0x000001e000217817 */ /* 0x000fe20007800200 */
[----:B------:R-:W-:-:S03]  /*1250*/  IMAD R26, R7, 0x20, R6 ;  /* 0x00000020071a7824 */ /* 0x000fc600078e0206 */
[----:B------:R-:W-:Y:S02]  /*1260*/  ISETP.GE.AND P0, PT, R25, c[0x0][0x17c], PT ;  /* 0x00005f0019007a0c */ /* 0x000fe40003f06270 */
[----:B------:R-:W-:Y:S02]  /*1270*/  IADD3 R33, -R0, 0x1f, R33 ;  /* 0x0000001f00217810 */ /* 0x000fe40007ffe121 */
[----:B------:R-:W-:Y:S02]  /*1280*/  ISETP.GE.OR P0, PT, R26, c[0x0][0x180], P0 ;  /* 0x000060001a007a0c */ /* 0x000fe40000706670 */
[----:B------:R-:W-:-:S04]  /*1290*/  LEA.HI R33, R33, 0x1, RZ, 0x1b ;  /* 0x0000000121217811 */ /* 0x000fc800078fd8ff */
[----:B------:R-:W-:-:S07]  /*12a0*/  LOP3.LUT R33, R33, 0x3, RZ, 0xc0, !PT ;  /* 0x0000000321217812 */ /* 0x000fce00078ec0ff */
[----:B------:R-:W-:Y:S01]  /*12b0*/  @!P0 IMAD R26, R26, c[0x0][0x17c], RZ ;  /* 0x00005f001a1a8a24 */ /* 0x000fe200078e02ff */
[----:B------:R-:W-:-:S04]  /*12c0*/  @!P0 SHF.R.S32.HI R27, RZ, 0x1f, R25 ;  /* 0x0000001fff1b8819 */ /* 0x000fc80000011419 */
[----:B------:R-:W-:Y:S01]  /*12d0*/  @!P0 IADD3 R28, P1, R25, R26, RZ ;  /* 0x0000001a191c8210 */ /* 0x000fe20007f3e0ff */
[----:B------:R-:W-:-:S03]  /*12e0*/  @!P0 IMAD R25, R6, 0x88, R2 ;  /* 0x0000008806198824 */ /* 0x000fc600078e0202 */
[----:B------:R-:W-:Y:S01]  /*12f0*/  @!P0 LEA.HI.X.SX32 R27, R26, R27, 0x1, P1 ;  /* 0x0000001b1a1b8211 */ /* 0x000fe200008f0eff */
[----:B------:R-:W-:Y:S01]  /*1300*/  @!P0 IMAD R29, R25, 0x2, R24 ;  /* 0x00000002191d8824 */ /* 0x000fe200078e0218 */
[----:B------:R-:W-:Y:S02]  /*1310*/  @!P0 LEA R26, P1, R28, c[0x0][0x168], 0x1 ;  /* 0x00005a001c1a8a11 */ /* 0x000fe400078208ff */
[----:B------:R-:W-:Y:S02]  /*1320*/  IADD3 R25, R0, 0x20, RZ ;  /* 0x0000002000197810 */ /* 0x000fe40007ffe0ff */
[----:B------:R-:W-:-:S05]  /*1330*/  @!P0 LEA.HI.X R27, R28, c[0x0][0x16c], R27, 0x1, P1 ;  /* 0x00005b001c1b8a11 */ /* 0x000fca00008f0c1b */
[----:B------:R-:W-:Y:S01]  /*1340*/  @!PT LDS RZ, [RZ] ;  /* 0x00000000fffff984 */ /* 0x000fe20000000800 */
[----:B------:R-:W-:Y:S01]  /*1350*/  @!PT LDS RZ, [RZ] ;  /* 0x00000000fffff984 */ /* 0x000fe20000000800 */
[----:B------:R-:W-:Y:S01]  /*1360*/  @!PT LDS RZ, [RZ] ;  /* 0x00000000fffff984 */ /* 0x000fe20000000800 */
[----:B------:R1:W-:Y:S01]  /*1370*/  @!P0 LDGSTS.E.128 [R29], [R26.64] ;  /* 0x000000001a1d8fae */ /* 0x0003e2000b921c44 */
[----:B------:R-:W-:-:S13]  /*1380*/  ISETP.NE.AND P0, PT, R33, 0x1, PT ;  /* 0x000000012100780c */ /* 0x000fda0003f05270 */
[----:B------:R-:W-:Y:S05]  /*1390*/  @!P0 BRA `(.L_x_17) ;  /* 0x0000025000008947 */ /* 0x000fea0003800000 */
[----:B-1----:R-:W-:Y:S01]  /*13a0*/  IMAD.IADD R25, R110, 0x1, R3 ;  /* 0x000000016e197824 */ /* 0x002fe200078e0203 */
[----:B------:R-:W-:Y:S01]  /*13b0*/  BSSY B3, `(.L_x_18) ;  /* 0x000000f000037945 */ /* 0x000fe20003800000 */
[----:B------:R-:W-:Y:S01]  /*13c0*/  IMAD R26, R7, 0x20, R8 ;  /* 0x00000020071a7824 */ /* 0x000fe200078e0208 */
[----:B------:R-:W-:Y:S02]  /*13d0*/  ISETP.NE.AND P1, PT, R33, 0x2, PT ;  /* 0x000000022100780c */ /* 0x000fe40003f25270 */
[----:B------:R-:W-:-:S04]  /*13e0*/  ISETP.GE.AND P0, PT, R25, c[0x0][0x17c], PT ;  /* 0x00005f0019007a0c */ /* 0x000fc80003f06270 */
[----:B------:R-:W-:-:S13]  /*13f0*/  ISETP.GE.OR P0, PT, R26, c[0x0][0x180], P0 ;  /* 0x000060001a007a0c */ /* 0x000fda0000706670 */
[----:B------:R-:W-:Y:S05]  /*1400*/  @P0 BRA `(.L_x_19) ;  /* 0x0000009000000947 */ /* 0x000fea0003800000 */
[----:B------:R-:W-:Y:S01]  /*1410*/  IMAD R26, R26, c[0x0][0x17c], RZ ;  /* 0x00005f001a1a7a24 */ /* 0x000fe200078e02ff */
[----:B------:R-:W-:-:S04]  /*1420*/  SHF.R.S32.HI R27, RZ, 0x1f, R25 ;  /* 0x0000001fff1b7819 */ /* 0x000fc80000011419 */
[----:B------:R-:W-:Y:S01]  /*1430*/  IADD3 R28, P0, R25, R26, RZ ;  /* 0x0000001a191c7210 */ /* 0x000fe20007f1e0ff */
[----:B------:R-:W-:-:S03]  /*1440*/  IMAD R25, R8, 0x88, R3 ;  /* 0x0000008808197824 */ /* 0x000fc600078e0203 */
[----:B------:R-:W-:Y:S01]  /*1450*/  LEA.HI.X.SX32 R27, R26, R27, 0x1, P0 ;  /* 0x0000001b1a1b7211 */ /* 0x000fe200000f0eff */
[----:B------:R-:W-:Y:S01]  /*1460*/  IMAD R25, R25, 0x2, R24 ;  /* 0x0000000219197824 */ /* 0x000fe200078e0218 */
[----:B------:R-:W-:-:S04]  /*1470*/  LEA R26, P0, R28, c[0x0][0x168], 0x1 ;  /* 0x00005a001c1a7a11 */ /* 0x000fc800078008ff */
[----:B------:R-:W-:-:S05]  /*1480*/  LEA.HI.X R27, R28, c[0x0][0x16c], R27, 0x1, P0 ;  /* 0x00005b001c1b7a11 */ /* 0x000fca00000f0c1b */
[----:B------:R1:W-:Y:S04]  /*1490*/  LDGSTS.E.128 [R25], [R26.64] ;  /* 0x000000001a197fae */ /* 0x0003e8000b921c44 */
.L_x_19:
[----:B------:R-:W-:Y:S05]  /*14a0*/  BSYNC B3 ;  /* 0x0000000000037941 */ /* 0x000fea0003800000 */
.L_x_18:
[----:B-1----:R-:W-:Y:S01]  /*14b0*/  IADD3 R25, R0, 0x40, RZ ;  /* 0x0000004000197810 */ /* 0x002fe20007ffe0ff */
[----:B------:R-:W-:Y:S05]  /*14c0*/  @!P1 BRA `(.L_x_17) ;  /* 0x0000012000009947 */ /* 0x000fea0003800000 */
[----:B------:R-:W-:Y:S01]  /*14d0*/  IMAD.IADD R26, R110, 0x1, R5 ;  /* 0x000000016e1a7824 */ /* 0x000fe200078e0205 */
[----:B------:R-:W-:Y:S01]  /*14e0*/  IADD3 R25, R0, 0x60, RZ ;  /* 0x0000006000197810 */ /* 0x000fe20007ffe0ff */
[----:B------:R-:W-:-:S03]  /*14f0*/  IMAD R27, R7, 0x20, R10 ;  /* 0x00000020071b7824 */ /* 0x000fc600078e020a */
        /* <DEDUP_REMOVED lines=8> */
[----:B------:R-:W-:Y:S02]  /*1580*/  LEA.HI.X.SX32 R27, R27, R28, 0x1, P0 ;  /* 0x0000001c1b1b7211 */ /* 0x000fe400000f0eff */
[----:B------:R-:W-:-:S04]  /*1590*/  LEA R26, P0, R30, c[0x0][0x168], 0x1 ;  /* 0x00005a001e1a7a11 */ /* 0x000fc800078008ff */
[----:B------:R-:W-:-:S05]  /*15a0*/  LEA.HI.X R27, R30, c[0x0][0x16c], R27, 0x1, P0 ;  /* 0x00005b001e1b7a11 */ /* 0x000fca00000f0c1b */
[----:B------:R-:W-:Y:S01]  /*15b0*/  @!PT LDS RZ, [RZ] ;  /* 0x00000000fffff984 */ /* 0x000fe20000000800 */
[----:B------:R-:W-:Y:S01]  /*15c0*/  @!PT LDS RZ, [RZ] ;  /* 0x00000000fffff984 */ /* 0x000fe20000000800 */
[----:B------:R-:W-:Y:S01]  /*15d0*/  @!PT LDS RZ, [RZ] ;  /* 0x00000000fffff984 */ /* 0x000fe20000000800 */
[----:B------:R1:W-:Y:S04]  /*15e0*/  LDGSTS.E.128 [R29], [R26.64] ;  /* 0x000000001a1d7fae */ /* 0x0003e8000b921c44 */
.L_x_17:
[----:B-1----:R-:W-:Y:S05]  /*15f0*/  BSYNC B2 ;  /* 0x0000000000027941 */ /* 0x002fea0003800000 */
.L_x_16:
[----:B------:R-:W-:-:S13]  /*1600*/  ISETP.GE.U32.AND P0, PT, R31, 0x60, PT ;  /* 0x000000601f00780c */ /* 0x000fda0003f06070 */
[----:B------:R-:W-:Y:S05]  /*1610*/  @!P0 BRA `(.L_x_15) ;  /* 0x0000061000008947 */ /* 0x000fea0003800000 */
.L_x_22:
        /* <DEDUP_REMOVED lines=11> */
[----:B------:R-:W-:Y:S02]  /*16d0*/  SHF.R.S32.HI R31, RZ, 0x1f, R28 ;  /* 0x0000001fff1f7819 */ /* 0x000fe4000001141c */
[----:B------:R-:W-:Y:S02]  /*16e0*/  LOP3.LUT R27, R27, 0xffffff80, RZ, 0xc0, !PT ;  /* 0xffffff801b1b7812 */ /* 0x000fe400078ec0ff */
[----:B------:R-:W-:Y:S02]  /*16f0*/  LEA.HI R31, R31, R28, RZ, 0x7 ;  /* 0x0000001c1f1f7211 */ /* 0x000fe400078f38ff */
[----:B------:R-:W-:Y:S01]  /*1700*/  LEA.HI R35, R35, R32, RZ, 0x7 ;  /* 0x0000002023237211 */ /* 0x000fe200078f38ff */
[----:B------:R-:W-:Y:S01]  /*1710*/  IMAD.IADD R37, R26, 0x1, -R27 ;  /* 0x000000011a257824 */ /* 0x000fe200078e0a1b */
[----:B------:R-:W-:-:S02]  /*1720*/  SHF.R.S32.HI R26, RZ, 0x1f, R25 ;  /* 0x0000001fff1a7819 */ /* 0x000fc40000011419 */
[----:B------:R-:W-:Y:S01]  /*1730*/  SHF.R.S32.HI R33, RZ, 0x1f, R30 ;  /* 0x0000001fff217819 */ /* 0x000fe2000001141e */
[----:B------:R-:W-:Y:S01]  /*1740*/  IMAD.IADD R39, R110, 0x1, R37 ;  /* 0x000000016e277824 */ /* 0x000fe200078e0225 */
[----:B------:R-:W-:Y:S02]  /*1750*/  LOP3.LUT R31, R31, 0xffffff80, RZ, 0xc0, !PT ;  /* 0xffffff801f1f7812 */ /* 0x000fe400078ec0ff */
[----:B------:R-:W-:Y:S02]  /*1760*/  LOP3.LUT R35, R35, 0xffffff80, RZ, 0xc0, !PT ;  /* 0xffffff8023237812 */ /* 0x000fe400078ec0ff */
[----:B------:R-:W-:Y:S01]  /*1770*/  LEA.HI R26, R26, R25, RZ, 0x4 ;  /* 0x000000191a1a7211 */ /* 0x000fe200078f20ff */
[----:B------:R-:W-:Y:S01]  /*1780*/  IMAD.IADD R41, R28, 0x1, -R31 ;  /* 0x000000011c297824 */ /* 0x000fe200078e0a1f */
[----:B------:R-:W-:Y:S01]  /*1790*/  LEA.HI R33, R33, R30, RZ, 0x4 ;  /* 0x0000001e21217211 */ /* 0x000fe200078f20ff */
[----:B------:R-:W-:Y:S01]  /*17a0*/  IMAD.IADD R43, R32, 0x1, -R35 ;  /* 0x00000001202b7824 */ /* 0x000fe200078e0a23 */
[----:B------:R-:W-:Y:S01]  /*17b0*/  SHF.R.S32.HI R28, RZ, 0x4, R26 ;  /* 0x00000004ff1c7819 */ /* 0x000fe2000001141a */
[C---:B------:R-:W-:Y:S01]  /*17c0*/  IMAD.IADD R40, R110.reuse, 0x1, R41 ;  /* 0x000000016e287824 */ /* 0x040fe200078e0229 */
[----:B------:R-:W-:Y:S01]  /*17d0*/  SHF.R.S32.HI R34, RZ, 0x4, R29 ;  /* 0x00000004ff227819 */ /* 0x000fe2000001141d */
[----:B------:R-:W-:Y:S01]  /*17e0*/  IMAD.IADD R45, R110, 0x1, R43 ;  /* 0x000000016e2d7824 */ /* 0x000fe200078e022b */
[----:B------:R-:W-:Y:S01]  /*17f0*/  SHF.R.S32.HI R38, RZ, 0x4, R33 ;  /* 0x00000004ff267819 */ /* 0x000fe20000011421 */
[----:B------:R-:W-:Y:S01]  /*1800*/  IMAD R33, R7, 0x20, R28 ;  /* 0x0000002007217824 */ /* 0x000fe200078e021c */
[----:B------:R-:W-:Y:S01]  /*1810*/  IADD3 R27, R25, 0x60, RZ ;  /* 0x00000060191b7810 */ /* 0x000fe20007ffe0ff */
[----:B------:R-:W-:Y:S01]  /*1820*/  IMAD R36, R7, 0x20, R34 ;  /* 0x0000002007247824 */ /* 0x000fe200078e0222 */
[----:B------:R-:W-:Y:S01]  /*1830*/  ISETP.GE.AND P1, PT, R39, c[0x0][0x17c], PT ;  /* 0x00005f0027007a0c */ /* 0x000fe20003f26270 */
[----:B------:R-:W-:Y:S01]  /*1840*/  IMAD R42, R7, 0x20, R38 ;  /* 0x00000020072a7824 */ /* 0x000fe200078e0226 */
[----:B------:R-:W-:Y:S01]  /*1850*/  ISETP.GE.AND P0, PT, R40, c[0x0][0x17c], PT ;  /* 0x00005f0028007a0c */ /* 0x000fe20003f06270 */
[----:B------:R-:W-:Y:S01]  /*1860*/  IMAD.SHL.U32 R30, R27, 0x8, RZ ;  /* 0x000000081b1e7824 */ /* 0x000fe200078e00ff */
[----:B------:R-:W-:-:S02]  /*1870*/  ISETP.GE.AND P2, PT, R45, c[0x0][0x17c], PT ;  /* 0x00005f002d007a0c */ /* 0x000fc40003f46270 */
[----:B------:R-:W-:Y:S02]  /*1880*/  ISETP.GE.OR P1, PT, R33, c[0x0][0x180], P1 ;  /* 0x0000600021007a0c */ /* 0x000fe40000f26670 */
[----:B------:R-:W-:Y:S02]  /*1890*/  ISETP.GE.OR P0, PT, R36, c[0x0][0x180], P0 ;  /* 0x0000600024007a0c */ /* 0x000fe40000706670 */
[----:B------:R-:W-:Y:S02]  /*18a0*/  ISETP.GE.OR P2, PT, R42, c[0x0][0x180], P2 ;  /* 0x000060002a007a0c */ /* 0x000fe40001746670 */
[----:B------:R-:W-:Y:S02]  /*18b0*/  SHF.R.S32.HI R31, RZ, 0x1f, R30 ;  /* 0x0000001fff1f7819 */ /* 0x000fe4000001141e */
[----:B------:R-:W-:Y:S02]  /*18c0*/  SHF.R.S32.HI R26, RZ, 0x1f, R27 ;  /* 0x0000001fff1a7819 */ /* 0x000fe4000001141b */
[----:B------:R-:W-:-:S02]  /*18d0*/  LEA.HI R31, R31, R30, RZ, 0x7 ;  /* 0x0000001e1f1f7211 */ /* 0x000fc400078f38ff */
[----:B------:R-:W-:Y:S01]  /*18e0*/  LEA.HI R32, R26, R27, RZ, 0x4 ;  /* 0x0000001b1a207211 */ /* 0x000fe200078f20ff */
[----:B------:R-:W-:Y:S01]  /*18f0*/  @!P1 IMAD R29, R28, 0x88, R37 ;  /* 0x000000881c1d9824 */ /* 0x000fe200078e0225 */
[----:B------:R-:W-:Y:S01]  /*1900*/  LOP3.LUT R31, R31, 0xffffff80, RZ, 0xc0, !PT ;  /* 0xffffff801f1f7812 */ /* 0x000fe200078ec0ff */
[----:B------:R-:W-:Y:S02]  /*1910*/  @!P1 IMAD R26, R33, c[0x0][0x17c], RZ ;  /* 0x00005f00211a9a24 */ /* 0x000fe400078e02ff */
[----:B------:R-:W-:Y:S01]  /*1920*/  @!P0 IMAD R27, R36, c[0x0][0x17c], RZ ;  /* 0x00005f00241b8a24 */ /* 0x000fe200078e02ff */
[----:B------:R-:W-:Y:S01]  /*1930*/  @!P2 SHF.R.S32.HI R33, RZ, 0x1f, R45 ;  /* 0x0000001fff21a819 */ /* 0x000fe2000001142d */
[----:B------:R-:W-:Y:S02]  /*1940*/  @!P2 IMAD R28, R42, c[0x0][0x17c], RZ ;  /* 0x00005f002a1caa24 */ /* 0x000fe400078e02ff */
[----:B------:R-:W-:Y:S01]  /*1950*/  IMAD.IADD R47, R30, 0x1, -R31 ;  /* 0x000000011e2f7824 */ /* 0x000fe200078e0a1f */
[----:B------:R-:W-:Y:S01]  /*1960*/  @!P1 SHF.R.S32.HI R31, RZ, 0x1f, R39 ;  /* 0x0000001fff1f9819 */ /* 0x000fe20000011427 */
[----:B------:R-:W-:Y:S01]  /*1970*/  @!P2 IMAD R37, R38, 0x88, R43 ;  /* 0x000000882625a824 */ /* 0x000fe200078e022b */
[----:B------:R-:W-:Y:S01]  /*1980*/  @!P1 IADD3 R38, P3, R39, R26, RZ ;  /* 0x0000001a27269210 */ /* 0x000fe20007f7e0ff */
[----:B------:R-:W-:Y:S01]  /*1990*/  @!P0 IMAD R35, R34, 0x88, R41 ;  /* 0x0000008822238824 */ /* 0x000fe200078e0229 */
[----:B------:R-:W-:Y:S01]  /*19a0*/  @!P0 SHF.R.S32.HI R30, RZ, 0x1f, R40 ;  /* 0x0000001fff1e8819 */ /* 0x000fe20000011428 */
[--C-:B------:R-:W-:Y:S01]  /*19b0*/  @!P2 IMAD R37, R37, 0x2, R24.reuse ;  /* 0x000000022525a824 */ /* 0x100fe200078e0218 */
[----:B------:R-:W-:Y:S01]  /*19c0*/  @!P0 IADD3 R36, P4, R40, R27, RZ ;  /* 0x0000001b28248210 */ /* 0x000fe20007f9e0ff */
[----:B------:R-:W-:Y:S01]  /*19d0*/  @!P0 IMAD R35, R35, 0x2, R24 ;  /* 0x0000000223238824 */ /* 0x000fe200078e0218 */
[----:B------:R-:W-:-:S02]  /*19e0*/  @!P2 IADD3 R34, P5, R45, R28, RZ ;  /* 0x0000001c2d22a210 */ /* 0x000fc40007fbe0ff */
[----:B------:R-:W-:Y:S02]  /*19f0*/  @!P1 LEA.HI.X.SX32 R41, R26, R31, 0x1, P3 ;  /* 0x0000001f1a299211 */ /* 0x000fe400018f0eff */
[----:B------:R-:W-:Y:S02]  /*1a00*/  @!P0 LEA.HI.X.SX32 R39, R27, R30, 0x1, P4 ;  /* 0x0000001e1b278211 */ /* 0x000fe400020f0eff */
[----:B------:R-:W-:Y:S02]  /*1a10*/  @!P1 LEA R26, P3, R38, c[0x0][0x168], 0x1 ;  /* 0x00005a00261a9a11 */ /* 0x000fe400078608ff */
[----:B------:R-:W-:Y:S01]  /*1a20*/  @!P2 LEA.HI.X.SX32 R31, R28, R33, 0x1, P5 ;  /* 0x000000211c1fa211 */ /* 0x000fe200028f0eff */
[----:B------:R-:W-:Y:S01]  /*1a30*/  @!P1 IMAD R33, R29, 0x2, R24 ;  /* 0x000000021d219824 */ /* 0x000fe200078e0218 */
[----:B------:R-:W-:Y:S02]  /*1a40*/  @!P0 LEA R28, P4, R36, c[0x0][0x168], 0x1 ;  /* 0x00005a00241c8a11 */ /* 0x000fe400078808ff */
[----:B------:R-:W-:-:S02]  /*1a50*/  @!P2 LEA R30, P5, R34, c[0x0][0x168], 0x1 ;  /* 0x00005a00221eaa11 */ /* 0x000fc400078a08ff */
[----:B------:R-:W-:Y:S02]  /*1a60*/  @!P1 LEA.HI.X R27, R38, c[0x0][0x16c], R41, 0x1, P3 ;  /* 0x00005b00261b9a11 */ /* 0x000fe400018f0c29 */
[----:B------:R-:W-:Y:S01]  /*1a70*/  @!P0 LEA.HI.X R29, R36, c[0x0][0x16c], R39, 0x1, P4 ;  /* 0x00005b00241d8a11 */ /* 0x000fe200020f0c27 */
[----:B------:R-:W-:Y:S01]  /*1a80*/  IMAD.IADD R39, R110, 0x1, R47 ;  /* 0x000000016e277824 */ /* 0x000fe200078e022f */
[----:B------:R-:W-:Y:S01]  /*1a90*/  @!P2 LEA.HI.X R31, R34, c[0x0][0x16c], R31, 0x1, P5 ;  /* 0x00005b00221faa11 */ /* 0x000fe200028f0c1f */
[----:B------:R-:W-:Y:S01]  /*1aa0*/  @!PT LDS RZ, [RZ] ;  /* 0x00000000fffff984 */ /* 0x000fe20000000800 */
[----:B------:R-:W-:Y:S01]  /*1ab0*/  @!PT LDS RZ, [RZ] ;  /* 0x00000000fffff984 */ /* 0x000fe20000000800 */
[----:B------:R-:W-:Y:S01]  /*1ac0*/  @!PT LDS RZ, [RZ] ;  /* 0x00000000fffff984 */ /* 0x000fe20000000800 */
[----:B------:R1:W-:Y:S01]  /*1ad0*/  @!P1 LDGSTS.E.128 [R33], [R26.64] ;  /* 0x000000001a219fae */ /* 0x0003e2000b921c44 */
[----:B------:R-:W-:Y:S02]  /*1ae0*/  SHF.R.S32.HI R34, RZ, 0x4, R32 ;  /* 0x00000004ff227819 */ /* 0x000fe40000011420 */
[----:B------:R-:W-:Y:S01]  /*1af0*/  ISETP.GE.AND P1, PT, R39, c[0x0][0x17c], PT ;  /* 0x00005f0027007a0c */ /* 0x000fe20003f26270 */
[----:B------:R1:W-:Y:S01]  /*1b00*/  @!P0 LDGSTS.E.128 [R35], [R28.64] ;  /* 0x000000001c238fae */ /* 0x0003e2000b921c44 */
[----:B------:R-:W-:Y:S01]  /*1b10*/  ISETP.GE.AND P0, PT, R25, 0x180, PT ;  /* 0x000001801900780c */ /* 0x000fe20003f06270 */
[----:B------:R-:W-:Y:S01]  /*1b20*/  IMAD R36, R7, 0x20, R34 ;  /* 0x0000002007247824 */ /* 0x000fe200078e0222 */
[----:B------:R-:W-:Y:S01]  /*1b30*/  IADD3 R32, R25, 0x80, RZ ;  /* 0x0000008019207810 */ /* 0x000fe20007ffe0ff */
[----:B------:R1:W-:Y:S03]  /*1b40*/  @!P2 LDGSTS.E.128 [R37], [R30.64] ;  /* 0x000000001e25afae */ /* 0x0003e6000b921c44 */
[----:B------:R-:W-:-:S13]  /*1b50*/  ISETP.GE.OR P1, PT, R36, c[0x0][0x180], P1 ;  /* 0x0000600024007a0c */ /* 0x000fda0000f26670 */
[----:B------:R-:W-:Y:S05]  /*1b60*/  @P1 BRA `(.L_x_21) ;  /* 0x0000009000001947 */ /* 0x000fea0003800000 */
[----:B-1----:R-:W-:Y:S01]  /*1b70*/  IMAD R26, R36, c[0x0][0x17c], RZ ;  /* 0x00005f00241a7a24 */ /* 0x002fe200078e02ff */
[----:B------:R-:W-:Y:S01]  /*1b80*/  SHF.R.S32.HI R27, RZ, 0x1f, R39 ;  /* 0x0000001fff1b7819 */ /* 0x000fe20000011427 */
[----:B------:R-:W-:-:S03]  /*1b90*/  IMAD R25, R34, 0x88, R47 ;  /* 0x0000008822197824 */ /* 0x000fc600078e022f */
[----:B------:R-:W-:Y:S01]  /*1ba0*/  IADD3 R28, P1, R39, R26, RZ ;  /* 0x0000001a271c7210 */ /* 0x000fe20007f3e0ff */
[----:B------:R-:W-:-:S03]  /*1bb0*/  IMAD R25, R25, 0x2, R24 ;  /* 0x0000000219197824 */ /* 0x000fc600078e0218 */
[----:B------:R-:W-:Y:S02]  /*1bc0*/  LEA.HI.X.SX32 R27, R26, R27, 0x1, P1 ;  /* 0x0000001b1a1b7211 */ /* 0x000fe400008f0eff */
[----:B------:R-:W-:-:S04]  /*1bd0*/  LEA R26, P1, R28, c[0x0][0x168], 0x1 ;  /* 0x00005a001c1a7a11 */ /* 0x000fc800078208ff */
[----:B------:R-:W-:-:S05]  /*1be0*/  LEA.HI.X R27, R28, c[0x0][0x16c], R27, 0x1, P1 ;  /* 0x00005b001c1b7a11 */ /* 0x000fca00008f0c1b */
[----:B------:R1:W-:Y:S04]  /*1bf0*/  LDGSTS.E.128 [R25], [R26.64] ;  /* 0x000000001a197fae */ /* 0x0003e8000b921c44 */
.L_x_21:
[----:B-1----:R-:W-:Y:S05]  /*1c00*/  BSYNC B2 ;  /* 0x0000000000027941 */ /* 0x002fea0003800000 */
.L_x_20:
[----:B------:R-:W-:Y:S01]  /*1c10*/  IMAD.MOV.U32 R25, RZ, RZ, R32 ;  /* 0x000000ffff197224 */ /* 0x000fe200078e0020 */
[----:B------:R-:W-:Y:S05]  /*1c20*/  @!P0 BRA `(.L_x_22) ;  /* 0xfffff9f000008947 */ /* 0x000fea000383ffff */
.L_x_15:
[----:B------:R-:W-:Y:S05]  /*1c30*/  BSYNC B1 ;  /* 0x0000000000017941 */ /* 0x000fea0003800000 */
.L_x_14:
[----:B------:R-:W0:Y:S01]  /*1c40*/  LDGDEPBAR ;  /* 0x00000000000079af */ /* 0x000e220000000000 */
[----:B------:R-:W-:-:S04]  /*1c50*/  DEPBAR.LE SB0, 0x0 ;  /* 0x000080000000791a */ /* 0x000fc80000000000 */
.L_x_2:
[----:B------:R-:W-:Y:S05]  /*1c60*/  BSYNC B0 ;  /* 0x0000000000007941 */ /* 0x000fea0003800000 */
.L_x_1:
[----:B------:R-:W-:Y:S01]  /*1c70*/  BAR.SYNC.DEFER_BLOCKING 0x0 ;  /* 0x0000000000007b1d */ /* 0x000fe20000010000 */
[----:B------:R-:W-:-:S13]  /*1c80*/  ISETP.GE.AND P0, PT, R0, 0x20, PT ;  /* 0x000000200000780c */ /* 0x000fda0003f06270 */
[----:B------:R-:W-:Y:S05]  /*1c90*/  @!P0 BRA `(.L_x_23) ;  /* 0x0000067000008947 */ /* 0x000fea0003800000 */
[----:B-1----:R-:W1:Y:S01]  /*1ca0*/  S2R R26, SR_LANEID ;  /* 0x00000000001a7919 */ /* 0x002e620000000000 */
[----:B------:R-:W-:Y:S01]  /*1cb0*/  IMAD.WIDE.U32 R24, R7, -0x55555555, RZ ;  /* 0xaaaaaaab07187825 */ /* 0x000fe200078e00ff */
[----:B------:R-:W-:Y:S03]  /*1cc0*/  WARPSYNC 0xffffffff ;  /* 0xffffffff00007948 */ /* 0x000fe60003800000 */
[----:B------:R-:W-:Y:S01]  /*1cd0*/  IMAD.MOV.U32 R27, RZ, RZ, 0x2800 ;  /* 0x00002800ff1b7424 */ /* 0x000fe200078e00ff */
[----:B------:R-:W-:-:S05]  /*1ce0*/  SHF.R.U32.HI R28, RZ, 0x1, R25 ;  /* 0x00000001ff1c7819 */ /* 0x000fca0000011619 */
[----:B------:R-:W-:-:S04]  /*1cf0*/  IMAD R28, R28, -0x3, R7 ;  /* 0xfffffffd1c1c7824 */ /* 0x000fc800078e0207 */
[----:B------:R-:W-:-:S05]  /*1d00*/  IMAD R33, R28, 0x2200, RZ ;  /* 0x000022001c217824 */ /* 0x000fca00078e02ff */
[C---:B------:R-:W-:Y:S02]  /*1d10*/  IADD3 R37, R33.reuse, 0x78c0, RZ ;  /* 0x000078c021257810 */ /* 0x040fe40007ffe0ff */
[----:B------:R-:W-:Y:S02]  /*1d20*/  IADD3 R39, R33, 0x8a40, RZ ;  /* 0x00008a4021277810 */ /* 0x000fe40007ffe0ff */
[----:B-1----:R-:W-:Y:S02]  /*1d30*/  SHF.R.U32.HI R24, RZ, 0x3, R26 ;  /* 0x00000003ff187819 */ /* 0x002fe4000001161a */
[----:B------:R-:W-:-:S03]  /*1d40*/  LOP3.LUT R25, R26, 0x7, RZ, 0xc0, !PT ;  /* 0x000000071a197812 */ /* 0x000fc600078ec0ff */
[----:B------:R-:W-:Y:S01]  /*1d50*/  IMAD.SHL.U32 R30, R24, 0x8, RZ ;  /* 0x00000008181e7824 */ /* 0x000fe200078e00ff */
[----:B------:R-:W-:-:S04]  /*1d60*/  SHF.R.U32.HI R24, RZ, 0x4, R26 ;  /* 0x00000004ff187819 */ /* 0x000fc8000001161a */
[----:B------:R-:W-:Y:S01]  /*1d70*/  LOP3.LUT R25, R30, 0x8, R25, 0xe2, !PT ;  /* 0x000000081e197812 */ /* 0x000fe200078ee219 */
[----:B------:R-:W-:Y:S02]  /*1d80*/  IMAD.SHL.U32 R32, R24, 0x8, RZ ;  /* 0x0000000818207824 */ /* 0x000fe400078e00ff */
[----:B------:R-:W-:Y:S01]  /*1d90*/  IMAD R24, R27, R28, 0x80 ;  /* 0x000000801b187424 */ /* 0x000fe200078e021c */
[----:B------:R-:W-:Y:S01]  /*1da0*/  IADD3 R27, R33, 0x78a0, RZ ;  /* 0x000078a0211b7810 */ /* 0x000fe20007ffe0ff */
[----:B------:R-:W-:Y:S02]  /*1db0*/  IMAD R35, R25, 0x28, R32 ;  /* 0x0000002819237824 */ /* 0x000fe400078e0220 */
[----:B------:R-:W-:Y:S02]  /*1dc0*/  IMAD R34, R107, 0x500, R24 ;  /* 0x000005006b227824 */ /* 0x000fe400078e0218 */
[----:B------:R-:W-:Y:S01]  /*1dd0*/  IMAD R32, R25, 0x88, R32 ;  /* 0x0000008819207824 */ /* 0x000fe200078e0220 */
[----:B------:R-:W-:Y:S01]  /*1de0*/  IADD3 R25, R33, 0x7880, RZ ;  /* 0x0000788021197810 */ /* 0x000fe20007ffe0ff */
[----:B------:R-:W-:Y:S01]  /*1df0*/  IMAD.U32 R56, R35, 0x2, R34 ;  /* 0x0000000223387824 */ /* 0x000fe200078e0022 */
[----:B------:R-:W-:Y:S01]  /*1e00*/  IADD3 R34, R34, 0x20, RZ ;  /* 0x0000002022227810 */ /* 0x000fe20007ffe0ff */
[----:B------:R-:W-:-:S02]  /*1e10*/  IMAD.U32 R27, R32, 0x2, R27 ;  /* 0x00000002201b7824 */ /* 0x000fc400078e001b */
[C---:B------:R-:W-:Y:S02]  /*1e20*/  IMAD.U32 R28, R32.reuse, 0x2, R25 ;  /* 0x00000002201c7824 */ /* 0x040fe400078e0019 */
[----:B------:R-:W-:Y:S01]  /*1e30*/  LDSM.16.M88.4 R56, [R56] ;  /* 0x000000003838783b */ /* 0x000fe20000000200 */
[----:B------:R-:W-:-:S03]  /*1e40*/  IMAD.U32 R37, R32, 0x2, R37 ;  /* 0x0000000220257824 */ /* 0x000fc600078e0025 */
[----:B------:R-:W1:Y:S04]  /*1e50*/  LDSM.16.MT88.4 R24, [R27] ;  /* 0x000000001b18783b */ /* 0x000e680000004200 */
[----:B------:R-:W2:Y:S04]  /*1e60*/  LDSM.16.MT88.4 R28, [R28] ;  /* 0x000000001c1c783b */ /* 0x000ea80000004200 */
[----:B------:R3:W4:Y:S02]  /*1e70*/  LDSM.16.MT88.4 R80, [R37] ;  /* 0x000000002550783b */ /* 0x0007240000004200 */
[C---:B---3--:R-:W-:Y:S01]  /*1e80*/  IADD3 R37, R33.reuse, 0x8a20, RZ ;  /* 0x00008a2021257810 */ /* 0x048fe20007ffe0ff */
[C---:B-1----:R-:W-:Y:S07]  /*1e90*/  HMMA.16816.F16 R14, R56.reuse, R24, R14 ;  /* 0x00000018380e723c */ /* 0x042fee000000080e */
[----:B------:R-:W-:Y:S01]  /*1ea0*/  IADD3 R25, R33, 0x78e0, RZ ;  /* 0x000078e021197810 */ /* 0x000fe20007ffe0ff */
[----:B--2---:R-:W-:Y:S01]  /*1eb0*/  HMMA.16816.F16 R16, R56, R28, R16 ;  /* 0x0000001c3810723c */ /* 0x004fe20000000810 */
[----:B------:R-:W-:Y:S01]  /*1ec0*/  IMAD.U32 R24, R35, 0x2, R34 ;  /* 0x0000000223187824 */ /* 0x000fe200078e0022 */
[----:B------:R-:W-:Y:S01]  /*1ed0*/  IADD3 R35, R33, 0x8a00, RZ ;  /* 0x00008a0021237810 */ /* 0x000fe20007ffe0ff */
[----:B------:R-:W-:-:S02]  /*1ee0*/  IMAD.U32 R34, R32, 0x2, R37 ;  /* 0x0000000220227824 */ /* 0x000fc400078e0025 */
[C---:B------:R-:W-:Y:S01]  /*1ef0*/  IMAD.U32 R76, R32.reuse, 0x2, R25 ;  /* 0x00000002204c7824 */ /* 0x040fe200078e0019 */
[C---:B------:R-:W-:Y:S01]  /*1f00*/  IADD3 R25, R33.reuse, 0x7960, RZ ;  /* 0x0000796021197810 */ /* 0x040fe20007ffe0ff */
[C---:B------:R-:W-:Y:S01]  /*1f10*/  IMAD.U32 R36, R32.reuse, 0x2, R35 ;  /* 0x0000000220247824 */ /* 0x040fe200078e0023 */
[C---:B------:R-:W-:Y:S01]  /*1f20*/  HMMA.16816.F16 R92, R56.reuse, R30, R92 ;  /* 0x0000001e385c723c */ /* 0x040fe2000000085c */
[C---:B------:R-:W-:Y:S01]  /*1f30*/  IADD3 R29, R33.reuse, 0x7920, RZ ;  /* 0x00007920211d7810 */ /* 0x040fe20007ffe0ff */
[C---:B------:R-:W-:Y:S01]  /*1f40*/  IMAD.U32 R28, R32.reuse, 0x2, R39 ;  /* 0x00000002201c7824 */ /* 0x040fe200078e0027 */
[----:B------:R-:W1:Y:S01]  /*1f50*/  LDSM.16.MT88.4 R76, [R76] ;  /* 0x000000004c4c783b */ /* 0x000e620000004200 */
[C---:B------:R-:W-:Y:S01]  /*1f60*/  IMAD.U32 R60, R32.reuse, 0x2, R25 ;  /* 0x00000002203c7824 */ /* 0x040fe200078e0019 */
[C---:B------:R-:W-:Y:S01]  /*1f70*/  IADD3 R25, R33.reuse, 0x89a0, RZ ;  /* 0x000089a021197810 */ /* 0x040fe20007ffe0ff */
[C---:B------:R-:W-:Y:S01]  /*1f80*/  IMAD.U32 R68, R32.reuse, 0x2, R29 ;  /* 0x0000000220447824 */ /* 0x040fe200078e001d */
[C---:B------:R-:W-:Y:S01]  /*1f90*/  IADD3 R31, R33.reuse, 0x7940, RZ ;  /* 0x00007940211f7810 */ /* 0x040fe20007ffe0ff */
[----:B------:R-:W-:Y:S01]  /*1fa0*/  HMMA.16816.F16 R90, R56, R26, R90 ;  /* 0x0000001a385a723c */ /* 0x000fe2000000085a */
[----:B------:R-:W-:Y:S01]  /*1fb0*/  IADD3 R29, R33, 0x89c0, RZ ;  /* 0x000089c0211d7810 */ /* 0x000fe20007ffe0ff */
[----:B------:R-:W-:Y:S01]  /*1fc0*/  LDSM.16.MT88.4 R60, [R60] ;  /* 0x000000003c3c783b */ /* 0x000fe20000004200 */
[----:B------:R-:W-:-:S02]  /*1fd0*/  IMAD.U32 R48, R32, 0x2, R25 ;  /* 0x0000000220307824 */ /* 0x000fc400078e0019 */
[C---:B------:R-:W-:Y:S01]  /*1fe0*/  IMAD.U32 R64, R32.reuse, 0x2, R31 ;  /* 0x0000000220407824 */ /* 0x040fe200078e001f */
[----:B------:R-:W2:Y:S01]  /*1ff0*/  LDSM.16.MT88.4 R68, [R68] ;  /* 0x000000004444783b */ /* 0x000ea20000004200 */
[C---:B------:R-:W-:Y:S01]  /*2000*/  IADD3 R27, R33.reuse, 0x7900, RZ ;  /* 0x00007900211b7810 */ /* 0x040fe20007ffe0ff */
[C---:B----4-:R-:W-:Y:S01]  /*2010*/  HMMA.16816.F16 R104, R56.reuse, R80, R104 ;  /* 0x000000503868723c */ /* 0x050fe20000000868 */
[C---:B------:R-:W-:Y:S01]  /*2020*/  IADD3 R31, R33.reuse, 0x89e0, RZ ;  /* 0x000089e0211f7810 */ /* 0x040fe20007ffe0ff */
[C---:B------:R-:W-:Y:S01]  /*2030*/  IMAD.U32 R44, R32.reuse, 0x2, R29 ;  /* 0x00000002202c7824 */ /* 0x040fe200078e001d */
[----:B------:R-:W-:Y:S01]  /*2040*/  LDSM.16.MT88.4 R64, [R64] ;  /* 0x000000004040783b */ /* 0x000fe20000004200 */
[C---:B------:R-:W-:Y:S01]  /*2050*/  IMAD.U32 R72, R32.reuse, 0x2, R27 ;  /* 0x0000000220487824 */ /* 0x040fe200078e001b */
[C---:B------:R-:W-:Y:S01]  /*2060*/  IADD3 R27, R33.reuse, 0x8980, RZ ;  /* 0x00008980211b7810 */ /* 0x040fe20007ffe0ff */
[C---:B------:R-:W-:Y:S01]  /*2070*/  IMAD.U32 R40, R32.reuse, 0x2, R31 ;  /* 0x0000000220287824 */ /* 0x040fe200078e001f */
[----:B------:R-:W-:Y:S01]  /*2080*/  IADD3 R33, R33, 0x8a60, RZ ;  /* 0x00008a6021217810 */ /* 0x000fe20007ffe0ff */
[----:B------:R-:W-:Y:S01]  /*2090*/  HMMA.16816.F16 R102, R56, R82, R102 ;  /* 0x000000523866723c */ /* 0x000fe20000000866 */
[----:B------:R-:W-:Y:S01]  /*20a0*/  LDSM.16.MT88.4 R48, [R48] ;  /* 0x000000003030783b */ /* 0x000fe20000004200 */
[----:B------:R-:W-:-:S02]  /*20b0*/  IMAD.U32 R52, R32, 0x2, R27 ;  /* 0x0000000220347824 */ /* 0x000fc400078e001b */
[----:B------:R-:W-:Y:S01]  /*20c0*/  IMAD.U32 R80, R32, 0x2, R33 ;  /* 0x0000000220507824 */ /* 0x000fe200078e0021 */
[----:B------:R-:W3:Y:S04]  /*20d0*/  LDSM.16.MT88.4 R72, [R72] ;  /* 0x000000004848783b */ /* 0x000ee80000004200 */
[----:B------:R-:W-:Y:S04]  /*20e0*/  LDSM.16.MT88.4 R52, [R52] ;  /* 0x000000003434783b */ /* 0x000fe80000004200 */
[----:B------:R-:W4:Y:S04]  /*20f0*/  LDSM.16.M88.4 R24, [R24] ;  /* 0x000000001818783b */ /* 0x000f280000000200 */
[----:B------:R-:W5:Y:S01]  /*2100*/  LDSM.16.MT88.4 R44, [R44] ;  /* 0x000000002c2c783b */ /* 0x000f620000004200 */
[C---:B-1----:R-:W-:Y:S03]  /*2110*/  HMMA.16816.F16 R76, R56.reuse, R76, R100 ;  /* 0x0000004c384c723c */ /* 0x042fe60000000864 */
[----:B------:R-:W1:Y:S04]  /*2120*/  LDSM.16.MT88.4 R40, [R40] ;  /* 0x000000002828783b */ /* 0x000e680000004200 */
[----:B------:R-:W1:Y:S01]  /*2130*/  LDSM.16.MT88.4 R36, [R36] ;  /* 0x000000002424783b */ /* 0x000e620000004200 */
[C---:B------:R-:W-:Y:S03]  /*2140*/  HMMA.16816.F16 R78, R56.reuse, R78, R98 ;  /* 0x0000004e384e723c */ /* 0x040fe60000000862 */
[----:B------:R-:W1:Y:S04]  /*2150*/  LDSM.16.MT88.4 R32, [R34] ;  /* 0x000000002220783b */ /* 0x000e680000004200 */
[----:B------:R-:W1:Y:S01]  /*2160*/  LDSM.16.MT88.4 R28, [R28] ;  /* 0x000000001c1c783b */ /* 0x000e620000004200 */
[C---:B--2---:R-:W-:Y:S03]  /*2170*/  HMMA.16816.F16 R68, R56.reuse, R68, R88 ;  /* 0x000000443844723c */ /* 0x044fe60000000858 */
[----:B------:R-:W2:Y:S05]  /*2180*/  LDSM.16.MT88.4 R80, [R80] ;  /* 0x000000005050783b */ /* 0x000eaa0000004200 */
[C---:B------:R-:W-:Y:S08]  /*2190*/  HMMA.16816.F16 R70, R56.reuse, R70, R86 ;  /* 0x000000463846723c */ /* 0x040ff00000000856 */
[C---:B---3--:R-:W-:Y:S08]  /*21a0*/  HMMA.16816.F16 R72, R56.reuse, R72, R96 ;  /* 0x000000483848723c */ /* 0x048ff00000000860 */
[C---:B------:R-:W-:Y:S08]  /*21b0*/  HMMA.16816.F16 R74, R56.reuse, R74, R94 ;  /* 0x0000004a384a723c */ /* 0x040ff0000000085e */
[C---:B------:R-:W-:Y:S08]  /*21c0*/  HMMA.16816.F16 R64, R56.reuse, R64, R84 ;  /* 0x000000403840723c */ /* 0x040ff00000000854 */
[C---:B------:R-:W-:Y:S08]  /*21d0*/  HMMA.16816.F16 R22, R56.reuse, R66, R22 ;  /* 0x000000423816723c */ /* 0x040ff00000000816 */
[C---:B------:R-:W-:Y:S08]  /*21e0*/  HMMA.16816.F16 R20, R56.reuse, R60, R20 ;  /* 0x0000003c3814723c */ /* 0x040ff00000000814 */
[----:B------:R-:W-:Y:S08]  /*21f0*/  HMMA.16816.F16 R18, R56, R62, R18 ;  /* 0x0000003e3812723c */ /* 0x000ff00000000812 */
[C---:B----4-:R-:W-:Y:S08]  /*2200*/  HMMA.16816.F16 R16, R24.reuse, R52, R16 ;  /* 0x000000341810723c */ /* 0x050ff00000000810 */
[C---:B------:R-:W-:Y:S08]  /*2210*/  HMMA.16816.F16 R92, R24.reuse, R54, R92 ;  /* 0x00000036185c723c */ /* 0x040ff0000000085c */
[C---:B------:R-:W-:Y:S08]  /*2220*/  HMMA.16816.F16 R14, R24.reuse, R48, R14 ;  /* 0x00000030180e723c */ /* 0x040ff0000000080e */
[C---:B------:R-:W-:Y:S08]  /*2230*/  HMMA.16816.F16 R90, R24.reuse, R50, R90 ;  /* 0x00000032185a723c */ /* 0x040ff0000000085a */
[C---:B-----5:R-:W-:Y:S08]  /*2240*/  HMMA.16816.F16 R104, R24.reuse, R44, R104 ;  /* 0x0000002c1868723c */ /* 0x060ff00000000868 */
[C---:B------:R-:W-:Y:S08]  /*2250*/  HMMA.16816.F16 R102, R24.reuse, R46, R102 ;  /* 0x0000002e1866723c */ /* 0x040ff00000000866 */
[C---:B-1----:R-:W-:Y:S08]  /*2260*/  HMMA.16816.F16 R100, R24.reuse, R40, R76 ;  /* 0x000000281864723c */ /* 0x042ff0000000084c */
[C---:B------:R-:W-:Y:S08]  /*2270*/  HMMA.16816.F16 R98, R24.reuse, R42, R78 ;  /* 0x0000002a1862723c */ /* 0x040ff0000000084e */
[C---:B------:R-:W-:Y:S08]  /*2280*/  HMMA.16816.F16 R96, R24.reuse, R36, R72 ;  /* 0x000000241860723c */ /* 0x040ff00000000848 */
[C---:B------:R-:W-:Y:S08]  /*2290*/  HMMA.16816.F16 R94, R24.reuse, R38, R74 ;  /* 0x00000026185e723c */ /* 0x040ff0000000084a */
[C---:B------:R-:W-:Y:S08]  /*22a0*/  HMMA.16816.F16 R88, R24.reuse, R32, R68 ;  /* 0x000000201858723c */ /* 0x040ff00000000844 */
[C---:B------:R-:W-:Y:S08]  /*22b0*/  HMMA.16816.F16 R86, R24.reuse, R34, R70 ;  /* 0x000000221856723c */ /* 0x040ff00000000846 */
[C---:B------:R-:W-:Y:S08]  /*22c0*/  HMMA.16816.F16 R84, R24.reuse, R28, R64 ;  /* 0x0000001c1854723c */ /* 0x040ff00000000840 */
[C---:B------:R-:W-:Y:S08]  /*22d0*/  HMMA.16816.F16 R22, R24.reuse, R30, R22 ;  /* 0x0000001e1816723c */ /* 0x040ff00000000816 */
[C---:B--2---:R-:W-:Y:S08]  /*22e0*/  HMMA.16816.F16 R20, R24.reuse, R80, R20 ;  /* 0x000000501814723c */ /* 0x044ff00000000814 */
[----:B------:R-:W-:Y:S11]  /*22f0*/  HMMA.16816.F16 R18, R24, R82, R18 ;  /* 0x000000521812723c */ /* 0x000ff60000000812 */
[----:B------:R-:W-:Y:S11]  /*2300*/  @!UPT UIADD3 URZ, URZ, URZ, URZ ;  /* 0x0000003f3f3ff290 */ /* 0x000ff6000fffe03f */
.L_x_23:
[----:B------:R-:W-:Y:S02]  /*2310*/  WARPSYNC 0xffffffff ;  /* 0xffffffff00007948 */ /* 0x000fe40003800000 */
[----:B------:R-:W-:Y:S01]  /*2320*/  IADD3 R7, R7, 0x1, RZ ;  /* 0x0000000107077810 */ /* 0x000fe20007ffe0ff */
[----:B------:R-:W-:Y:S03]  /*2330*/  BAR.SYNC.DEFER_BLOCKING 0x0 ;  /* 0x0000000000007b1d */ /* 0x000fe60000010000 */
[----:B------:R-:W-:-:S13]  /*2340*/  ISETP.GE.AND P0, PT, R7, R12, PT ;  /* 0x0000000c0700720c */ /* 0x000fda0003f06270 */
[----:B------:R-:W-:Y:S01]  /*2350*/  @P0 CALL.REL.NOINC `(.L_x_0) ;  /* 0x0000001000000944 */ /* 0x000fe20003c00000 */
[----:B------:R-:W-:Y:S05]  /*2360*/  BRA `(.L_x_24) ;  /* 0xffffe21000007947 */ /* 0x000fea000383ffff */
.L_x_0:
[----:B------:R-:W-:-:S13]  /*2370*/  ISETP.GE.AND P0, PT, R0, 0x20, PT ;  /* 0x000000200000780c */ /* 0x000fda0003f06270 */
[----:B------:R-:W-:Y:S05]  /*2380*/  @!P0 EXIT ;  /* 0x000000000000894d */ /* 0x000fea0003800000 */
[----:B------:R-:W2:Y:S01]  /*2390*/  S2R R0, SR_CTAID.Y ;  /* 0x0000000000007919 */ /* 0x000ea20000002600 */
[----:B------:R-:W-:Y:S01]  /*23a0*/  IADD3 R2, R110, 0x20, RZ ;  /* 0x000000206e027810 */ /* 0x000fe20007ffe0ff */
[----:B--2---:R-:W-:Y:S01]  /*23b0*/  IMAD R5, R0, 0x8, R107 ;  /* 0x0000000800057824 */ /* 0x004fe200078e026b */
[----:B------:R-:W-:-:S03]  /*23c0*/  IADD3 R0, R110, 0x10, RZ ;  /* 0x000000106e007810 */ /* 0x000fc60007ffe0ff */
[----:B------:R-:W-:-:S05]  /*23d0*/  IMAD.SHL.U32 R5, R5, 0x10, RZ ;  /* 0x0000001005057824 */ /* 0x000fca00078e00ff */
[C---:B------:R-:W-:Y:S01]  /*23e0*/  ISETP.GE.AND P0, PT, R5.reuse, c[0x0][0x178], PT ;  /* 0x00005e0005007a0c */ /* 0x040fe20003f06270 */
[----:B------:R-:W-:-:S03]  /*23f0*/  IMAD R5, R5, c[0x0][0x17c], RZ ;  /* 0x00005f0005057a24 */ /* 0x000fc600078e02ff */
[----:B------:R-:W-:Y:S02]  /*2400*/  ISETP.GE.OR P1, PT, R110, c[0x0][0x17c], P0 ;  /* 0x00005f006e007a0c */ /* 0x000fe40000726670 */
[----:B------:R-:W-:-:S11]  /*2410*/  SHF.R.S32.HI R3, RZ, 0x1f, R5 ;  /* 0x0000001fff037819 */ /* 0x000fd60000011405 */
[----:B------:R-:W-:Y:S05]  /*2420*/  @P1 BRA `(.L_x_25) ;  /* 0x0000013000001947 */ /* 0x000fea0003800000 */
[----:B------:R-:W2:Y:S01]  /*2430*/  S2R R6, SR_LANEID ;  /* 0x0000000000067919 */ /* 0x000ea20000000000 */
[----:B------:R-:W-:Y:S01]  /*2440*/  IMAD.MOV.U32 R11, RZ, RZ, c[0x0][0x17c] ;  /* 0x00005f00ff0b7624 */ /* 0x000fe200078e00ff */
[C---:B------:R-:W-:Y:S01]  /*2450*/  IADD3 R4, P1, R110.reuse, R5, RZ ;  /* 0x000000056e047210 */ /* 0x040fe20007f3e0ff */
[----:B------:R-:W-:Y:S01]  /*2460*/  IMAD.MOV.U32 R7, RZ, RZ, RZ ;  /* 0x000000ffff077224 */ /* 0x000fe200078e00ff */
[----:B------:R-:W-:Y:S02]  /*2470*/  WARPSYNC 0xffffffff ;  /* 0xffffffff00007948 */ /* 0x000fe40003800000 */
[----:B------:R-:W-:Y:S02]  /*2480*/  SHF.R.U32.HI R11, RZ, 0x1, R11 ;  /* 0x00000001ff0b7819 */ /* 0x000fe4000001160b */
[----:B-1----:R-:W-:Y:S02]  /*2490*/  LEA.HI.X.SX32 R25, R110, R3, 0x1, P1 ;  /* 0x000000036e197211 */ /* 0x002fe400008f0eff */
[----:B------:R-:W-:-:S02]  /*24a0*/  LEA R13, P1, R4, c[0x0][0x170], 0x1 ;  /* 0x00005c00040d7a11 */ /* 0x000fc400078208ff */
[----:B--2---:R-:W-:Y:S02]  /*24b0*/  SHF.R.U32.HI R9, RZ, 0x2, R6 ;  /* 0x00000002ff097819 */ /* 0x004fe40000011606 */
[----:B------:R-:W-:-:S05]  /*24c0*/  LOP3.LUT R6, R6, 0x3, RZ, 0xc0, !PT ;  /* 0x0000000306067812 */ /* 0x000fca00078ec0ff */
[----:B------:R-:W-:Y:S01]  /*24d0*/  IMAD.WIDE.U32 R6, R9, R11, R6 ;  /* 0x0000000b09067225 */ /* 0x000fe200078e0006 */
[----:B------:R-:W-:-:S04]  /*24e0*/  LEA.HI.X R9, R4, c[0x0][0x174], R25, 0x1, P1 ;  /* 0x00005d0004097a11 */ /* 0x000fc800008f0c19 */
[----:B------:R-:W-:-:S04]  /*24f0*/  LEA R8, P1, R6, R13, 0x2 ;  /* 0x0000000d06087211 */ /* 0x000fc800078210ff */
[----:B------:R-:W-:-:S05]  /*2500*/  LEA.HI.X R9, R6, R9, R7, 0x2, P1 ;  /* 0x0000000906097211 */ /* 0x000fca00008f1407 */
[----:B------:R-:W-:Y:S01]  /*2510*/  IMAD.WIDE.U32 R6, R11, 0x20, R8 ;  /* 0x000000200b067825 */ /* 0x000fe200078e0008 */
[----:B------:R1:W-:Y:S04]  /*2520*/  STG.E [R8.64], R16 ;  /* 0x0000001008007986 */ /* 0x0003e8000c101904 */
[----:B------:R1:W-:Y:S04]  /*2530*/  STG.E [R6.64], R17 ;  /* 0x0000001106007986 */ /* 0x0003e8000c101904 */
[----:B------:R1:W-:Y:S04]  /*2540*/  STG.E [R8.64+0x10], R92 ;  /* 0x0000105c08007986 */ /* 0x0003e8000c101904 */
[----:B------:R1:W-:Y:S02]  /*2550*/  STG.E [R6.64+0x10], R93 ;  /* 0x0000105d06007986 */ /* 0x0003e4000c101904 */
.L_x_25:
[----:B------:R-:W-:Y:S02]  /*2560*/  ISETP.GE.OR P6, PT, R0, c[0x0][0x17c], P0 ;  /* 0x00005f0000007a0c */ /* 0x000fe400007c6670 */
[----:B------:R-:W-:-:S02]  /*2570*/  IADD3 R4, R110, 0x30, RZ ;  /* 0x000000306e047810 */ /* 0x000fc40007ffe0ff */
[C---:B------:R-:W-:Y:S02]  /*2580*/  IADD3 R10, R110.reuse, 0x40, RZ ;  /* 0x000000406e0a7810 */ /* 0x040fe40007ffe0ff */
[C---:B------:R-:W-:Y:S02]  /*2590*/  IADD3 R12, R110.reuse, 0x50, RZ ;  /* 0x000000506e0c7810 */ /* 0x040fe40007ffe0ff */
[C---:B-1----:R-:W-:Y:S02]  /*25a0*/  IADD3 R16, R110.reuse, 0x60, RZ ;  /* 0x000000606e107810 */ /* 0x042fe40007ffe0ff */
[----:B------:R-:W-:Y:S02]  /*25b0*/  IADD3 R110, R110, 0x70, RZ ;  /* 0x000000706e6e7810 */ /* 0x000fe40007ffe0ff */
[----:B------:R-:W-:Y:S02]  /*25c0*/  ISETP.GE.OR P5, PT, R2, c[0x0][0x17c], P0 ;  /* 0x00005f0002007a0c */ /* 0x000fe400007a6670 */
[----:B------:R-:W-:-:S02]  /*25d0*/  ISETP.GE.OR P4, PT, R4, c[0x0][0x17c], P0 ;  /* 0x00005f0004007a0c */ /* 0x000fc40000786670 */
[----:B------:R-:W-:Y:S02]  /*25e0*/  ISETP.GE.OR P3, PT, R10, c[0x0][0x17c], P0 ;  /* 0x00005f000a007a0c */ /* 0x000fe40000766670 */
[----:B------:R-:W-:Y:S02]  /*25f0*/  ISETP.GE.OR P2, PT, R12, c[0x0][0x17c], P0 ;  /* 0x00005f000c007a0c */ /* 0x000fe40000746670 */
[----:B------:R-:W-:Y:S02]  /*2600*/  ISETP.GE.OR P1, PT, R16, c[0x0][0x17c], P0 ;  /* 0x00005f0010007a0c */ /* 0x000fe40000726670 */
[----:B------:R-:W-:Y:S01]  /*2610*/  ISETP.GE.OR P0, PT, R110, c[0x0][0x17c], P0 ;  /* 0x00005f006e007a0c */ /* 0x000fe20000706670 */
[----:B------:R-:W-:Y:S07]  /*2620*/  @P6 BRA `(.L_x_26) ;  /* 0x0000013000006947 */ /* 0x000fee0003800000 */
[----:B------:R-:W1:Y:S01]  /*2630*/  S2R R6, SR_LANEID ;  /* 0x0000000000067919 */ /* 0x000e620000000000 */
[----:B------:R-:W-:Y:S01]  /*2640*/  IMAD.MOV.U32 R7, RZ, RZ, c[0x0][0x17c] ;  /* 0x00005f00ff077624 */ /* 0x000fe200078e00ff */
[----:B------:R-:W-:Y:S01]  /*2650*/  IADD3 R13, P6, R5, R0, RZ ;  /* 0x00000000050d7210 */ /* 0x000fe20007fde0ff */
[----:B------:R-:W-:Y:S03]  /*2660*/  WARPSYNC 0xffffffff ;  /* 0xffffffff00007948 */ /* 0x000fe60003800000 */
[----:B------:R-:W-:Y:S01]  /*2670*/  SHF.R.U32.HI R17, RZ, 0x1, R7 ;  /* 0x00000001ff117819 */ /* 0x000fe20000011607 */
[----:B------:R-:W-:Y:S01]  /*2680*/  IMAD.MOV.U32 R7, RZ, RZ, RZ ;  /* 0x000000ffff077224 */ /* 0x000fe200078e00ff */
[----:B------:R-:W-:-:S02]  /*2690*/  LEA.HI.X.SX32 R0, R0, R3, 0x1, P6 ;  /* 0x0000000300007211 */ /* 0x000fc400030f0eff */
[----:B------:R-:W-:Y:S02]  /*26a0*/  LEA R11, P6, R13, c[0x0][0x170], 0x1 ;  /* 0x00005c000d0b7a11 */ /* 0x000fe400078c08ff */
[----:B-1----:R-:W-:Y:S02]  /*26b0*/  SHF.R.U32.HI R9, RZ, 0x2, R6 ;  /* 0x00000002ff097819 */ /* 0x002fe40000011606 */
        /* <DEDUP_REMOVED lines=10> */
.L_x_26:
[----:B------:R-:W-:Y:S05]  /*2760*/  @P5 BRA `(.L_x_27) ;  /* 0x0000013000005947 */ /* 0x000fea0003800000 */
[----:B-1----:R-:W1:Y:S01]  /*2770*/  S2R R6, SR_LANEID ;  /* 0x0000000000067919 */ /* 0x002e620000000000 */
        /* <DEDUP_REMOVED lines=18> */
.L_x_27:
[----:B------:R-:W-:Y:S05]  /*28a0*/  @P4 BRA `(.L_x_28) ;  /* 0x0000013000004947 */ /* 0x000fea0003800000 */
[----:B-1----:R-:W1:Y:S01]  /*28b0*/  S2R R6, SR_LANEID ;  /* 0x0000000000067919 */ /* 0x002e620000000000 */
[----:B------:R-:W-:Y:S01]  /*28c0*/  IMAD.MOV.U32 R2, RZ, RZ, c[0x0][0x17c] ;  /* 0x00005f00ff027624 */ /* 0x000fe200078e00ff */
[----:B------:R-:W-:Y:S01]  /*28d0*/  IADD3 R0, P4, R5, R4, RZ ;  /* 0x0000000405007210 */ /* 0x000fe20007f9e0ff */
[----:B------:R-:W-:Y:S01]  /*28e0*/  IMAD.MOV.U32 R7, RZ, RZ, RZ ;  /* 0x000000ffff077224 */ /* 0x000fe200078e00ff */
[----:B------:R-:W-:Y:S02]  /*28f0*/  WARPSYNC 0xffffffff ;  /* 0xffffffff00007948 */ /* 0x000fe40003800000 */
[----:B------:R-:W-:-:S02]  /*2900*/  SHF.R.U32.HI R15, RZ, 0x1, R2 ;  /* 0x00000001ff0f7819 */ /* 0x000fc40000011602 */
[----:B------:R-:W-:Y:S02]  /*2910*/  LEA.HI.X.SX32 R13, R4, R3, 0x1, P4 ;  /* 0x00000003040d7211 */ /* 0x000fe400020f0eff */
        /* <DEDUP_REMOVED lines=12> */
.L_x_28:
        /* <DEDUP_REMOVED lines=20> */
.L_x_29:
        /* <DEDUP_REMOVED lines=20> */
.L_x_30:
        /* <DEDUP_REMOVED lines=20> */
.L_x_31:
[----:B------:R-:W-:Y:S05]  /*2da0*/  @P0 EXIT ;  /* 0x000000000000094d */ /* 0x000fea0003800000 */
[----:B------:R-:W2:Y:S01]  /*2db0*/  S2R R2, SR_LANEID ;  /* 0x0000000000027919 */ /* 0x000ea20000000000 */
[----:B------:R-:W-:Y:S01]  /*2dc0*/  IMAD.MOV.U32 R4, RZ, RZ, c[0x0][0x17c] ;  /* 0x00005f00ff047624 */ /* 0x000fe200078e00ff */
[----:B------:R-:W-:Y:S01]  /*2dd0*/  IADD3 R0, P0, R5, R110, RZ ;  /* 0x0000006e05007210 */ /* 0x000fe20007f1e0ff */
[----:B------:R-:W-:Y:S03]  /*2de0*/  WARPSYNC 0xffffffff ;  /* 0xffffffff00007948 */ /* 0x000fe60003800000 */
[----:B------:R-:W-:-:S02]  /*2df0*/  SHF.R.U32.HI R11, RZ, 0x1, R4 ;  /* 0x00000001ff0b7819 */ /* 0x000fc40000011604 */
[----:B-1----:R-:W-:Y:S01]  /*2e00*/  LEA.HI.X.SX32 R9, R110, R3, 0x1, P0 ;  /* 0x000000036e097211 */ /* 0x002fe200000f0eff */
[----:B------:R-:W-:Y:S01]  /*2e10*/  IMAD.MOV.U32 R3, RZ, RZ, RZ ;  /* 0x000000ffff037224 */ /* 0x000fe200078e00ff */
[----:B------:R-:W-:Y:S02]  /*2e20*/  LEA R7, P0, R0, c[0x0][0x170], 0x1 ;  /* 0x00005c0000077a11 */ /* 0x000fe400078008ff */
[----:B--2---:R-:W-:Y:S02]  /*2e30*/  SHF.R.U32.HI R5, RZ, 0x2, R2 ;  /* 0x00000002ff057819 */ /* 0x004fe40000011602 */
[----:B------:R-:W-:-:S05]  /*2e40*/  LOP3.LUT R2, R2, 0x3, RZ, 0xc0, !PT ;  /* 0x0000000302027812 */ /* 0x000fca00078ec0ff */
[----:B------:R-:W-:Y:S01]  /*2e50*/  IMAD.WIDE.U32 R4, R5, R11, R2 ;  /* 0x0000000b05047225 */ /* 0x000fe200078e0002 */
[----:B------:R-:W-:-:S04]  /*2e60*/  LEA.HI.X R3, R0, c[0x0][0x174], R9, 0x1, P0 ;  /* 0x00005d0000037a11 */ /* 0x000fc800000f0c09 */
[----:B------:R-:W-:-:S04]  /*2e70*/  LEA R2, P0, R4, R7, 0x2 ;  /* 0x0000000704027211 */ /* 0x000fc800078010ff */
[----:B------:R-:W-:-:S05]  /*2e80*/  LEA.HI.X R3, R4, R3, R5, 0x2, P0 ;  /* 0x0000000304037211 */ /* 0x000fca00000f1405 */
[----:B------:R-:W-:Y:S01]  /*2e90*/  IMAD.WIDE.U32 R4, R11, 0x20, R2 ;  /* 0x000000200b047825 */ /* 0x000fe200078e0002 */
[----:B------:R-:W-:Y:S04]  /*2ea0*/  STG.E [R2.64], R20 ;  /* 0x0000001402007986 */ /* 0x000fe8000c101904 */
[----:B------:R-:W-:Y:S04]  /*2eb0*/  STG.E [R4.64], R21 ;  /* 0x0000001504007986 */ /* 0x000fe8000c101904 */
[----:B------:R-:W-:Y:S04]  /*2ec0*/  STG.E [R2.64+0x10], R18 ;  /* 0x0000101202007986 */ /* 0x000fe8000c101904 */
[----:B------:R-:W-:Y:S01]  /*2ed0*/  STG.E [R4.64+0x10], R19 ;  /* 0x0000101304007986 */ /* 0x000fe2000c101904 */
[----:B------:R-:W-:Y:S05]  /*2ee0*/  EXIT ;  /* 0x000000000000794d */ /* 0x000fea0003800000 */
.L_x_32:
[----:B------:R-:W-:-:S00]  /*2ef0*/  BRA `(.L_x_32) ;  /* 0xfffffff000007947 */ /* 0x000fc0000383ffff */
[----:B------:R-:W-:-:S00]  /*2f00*/  NOP ;  /* 0x0000000000007918 */ /* 0x000fc00000000000 */
[----:B------:R-:W-:-:S00]  /*2f10*/  NOP ;  /* 0x0000000000007918 */ /* 0x000fc00000000000 */
[----:B------:R-:W-:-:S00]  /*2f20*/  NOP ;  /* 0x0000000000007918 */ /* 0x000fc00000000000 */
[----:B------:R-:W-:-:S00]  /*2f30*/  NOP ;  /* 0x0000000000007918 */ /* 0x000fc00000000000 */
[----:B------:R-:W-:-:S00]  /*2f40*/  NOP ;  /* 0x0000000000007918 */ /* 0x000fc00000000000 */
[----:B------:R-:W-:-:S00]  /*2f50*/  NOP ;  /* 0x0000000000007918 */ /* 0x000fc00000000000 */
[----:B------:R-:W-:-:S00]  /*2f60*/  NOP ;  /* 0x0000000000007918 */ /* 0x000fc00000000000 */
[----:B------:R-:W-:-:S00]  /*2f70*/  NOP ;  /* 0x0000000000007918 */ /* 0x000fc00000000000 */
.L_x_33:


//--------------------- .nv.shared.gemm_mma_kernel --------------------------
	.section	.nv.shared.gemm_mma_kernel,"aw",@nobits
	.sectionflags	@""
	.align	16
